	.target	sm_90a

	.elftype	@"ET_EXEC"


//--------------------- .note.nv.tkinfo           --------------------------
	.section	.note.nv.tkinfo,"",@"SHT_NOTE"
	.sectionflags	@"SHF_NOTE_NV_TKINFO"
	.tkinfo
        /*0018*/ 	.word	0x00000002
        /*0030*/ 	.string	""
        /*0030*/ 	.string	"ptxas"
        /*0030*/ 	.string	"Cuda compilation tools, release 13.0, V13.0.88"
        /*0030*/ 	.string	"Build cuda_13.0.r13.0/compiler.36424714_0"
        /*0030*/ 	.string	"-arch sm_90a -m 64 "



//--------------------- .note.nv.cuinfo           --------------------------
	.section	.note.nv.cuinfo,"",@"SHT_NOTE"
	.sectionflags	@"SHF_NOTE_NV_CUINFO"
        /*0018*/ 	.short	0x0002
        /*001a*/ 	.short	0x005a
        /*001c*/ 	.short	0x0082
	.zero		2


//--------------------- .nv.info                  --------------------------
	.section	.nv.info,"",@"SHT_CUDA_INFO"
	.align	4


	//----- nvinfo : EIATTR_REGCOUNT
	.align		4
        /*0000*/ 	.byte	0x04, 0x2f
        /*0002*/ 	.short	(.L_12 - .L_11)
	.align		4
.L_11:
        /*0004*/ 	.word	index@(_ZN7cutlass13device_kernelIN5flash19enable_sm80_to_sm89INS1_16FlashAttnFwdSm80INS1_25CollectiveMainloopFwdSm80ILi8ELi1ELb0EN4cute5tupleIJNS5_1CILi128EEENS7_ILi48EEENS7_ILi256EEEEEELi256ENS_6half_tEfNS_4arch4Sm80ELb1ELb0ELb1ELb1ELb1ELb1ELb1ELb0EEENS1_21CollectiveEpilogueFwdINS6_IJS8_SA_S9_EEENS6_IJNS7_ILi1EEESI_SI_EEESC_SE_Li256ELb1ELb1ELb0ELb0EEENS1_19SingleTileSchedulerILb1ELb0ELb1ELi128EEEEEEEEEvNT_6ParamsE)
        /*0008*/ 	.word	0x00000004


	//----- nvinfo : EIATTR_FRAME_SIZE
	.align		4
.L_12:
        /*000c*/ 	.byte	0x04, 0x11
        /*000e*/ 	.short	(.L_14 - .L_13)
	.align		4
.L_13:
        /*0010*/ 	.word	index@(_ZN7cutlass13device_kernelIN5flash19enable_sm80_to_sm89INS1_16FlashAttnFwdSm80INS1_25CollectiveMainloopFwdSm80ILi8ELi1ELb0EN4cute5tupleIJNS5_1CILi128EEENS7_ILi48EEENS7_ILi256EEEEEELi256ENS_6half_tEfNS_4arch4Sm80ELb1ELb0ELb1ELb1ELb1ELb1ELb1ELb0EEENS1_21CollectiveEpilogueFwdINS6_IJS8_SA_S9_EEENS6_IJNS7_ILi1EEESI_SI_EEESC_SE_Li256ELb1ELb1ELb0ELb0EEENS1_19SingleTileSchedulerILb1ELb0ELb1ELi128EEEEEEEEEvNT_6ParamsE)
        /*0014*/ 	.word	0x00000000


	//----- nvinfo : EIATTR_REGCOUNT
	.align		4
.L_14:
        /*0018*/ 	.byte	0x04, 0x2f
        /*001a*/ 	.short	(.L_16 - .L_15)
	.align		4
.L_15:
        /*001c*/ 	.word	index@(_ZN7cutlass13device_kernelIN5flash19enable_sm80_to_sm89INS1_16FlashAttnFwdSm80INS1_25CollectiveMainloopFwdSm80ILi8ELi1ELb0EN4cute5tupleIJNS5_1CILi128EEENS7_ILi96EEENS7_ILi256EEEEEELi256ENS_6half_tEfNS_4arch4Sm80ELb1ELb0ELb1ELb1ELb1ELb0ELb1ELb0EEENS1_21CollectiveEpilogueFwdINS6_IJS8_SA_S9_EEENS6_IJNS7_ILi1EEESI_SI_EEESC_SE_Li256ELb1ELb1ELb0ELb0EEENS1_19SingleTileSchedulerILb1ELb0ELb1ELi128EEEEEEEEEvNT_6ParamsE)
        /*0020*/ 	.word	0x00000004


	//----- nvinfo : EIATTR_FRAME_SIZE
	.align		4
.L_16:
        /*0024*/ 	.byte	0x04, 0x11
        /*0026*/ 	.short	(.L_18 - .L_17)
	.align		4
.L_17:
        /*0028*/ 	.word	index@(_ZN7cutlass13device_kernelIN5flash19enable_sm80_to_sm89INS1_16FlashAttnFwdSm80INS1_25CollectiveMainloopFwdSm80ILi8ELi1ELb0EN4cute5tupleIJNS5_1CILi128EEENS7_ILi96EEENS7_ILi256EEEEEELi256ENS_6half_tEfNS_4arch4Sm80ELb1ELb0ELb1ELb1ELb1ELb0ELb1ELb0EEENS1_21CollectiveEpilogueFwdINS6_IJS8_SA_S9_EEENS6_IJNS7_ILi1EEESI_SI_EEESC_SE_Li256ELb1ELb1ELb0ELb0EEENS1_19SingleTileSchedulerILb1ELb0ELb1ELi128EEEEEEEEEvNT_6ParamsE)
        /*002c*/ 	.word	0x00000000


	//----- nvinfo : EIATTR_REGCOUNT
	.align		4
.L_18:
        /*0030*/ 	.byte	0x04, 0x2f
        /*0032*/ 	.short	(.L_20 - .L_19)
	.align		4
.L_19:
        /*0034*/ 	.word	index@(_ZN7cutlass13device_kernelIN5flash19enable_sm80_to_sm89INS1_16FlashAttnFwdSm80INS1_25CollectiveMainloopFwdSm80ILi8ELi1ELb0EN4cute5tupleIJNS5_1CILi128EEENS7_ILi96EEENS7_ILi256EEEEEELi256ENS_6half_tEfNS_4arch4Sm80ELb1ELb0ELb1ELb0ELb1ELb0ELb1ELb0EEENS1_21CollectiveEpilogueFwdINS6_IJS8_SA_S9_EEENS6_IJNS7_ILi1EEESI_SI_EEESC_SE_Li256ELb0ELb1ELb0ELb0EEENS1_30DynamicPersistentTileSchedulerILi256ELi256ELb0ELb1ELb0EEEEEEEEEvNT_6ParamsE)
        /*0038*/ 	.word	0x00000004


	//----- nvinfo : EIATTR_FRAME_SIZE
	.align		4
.L_20:
        /*003c*/ 	.byte	0x04, 0x11
        /*003e*/ 	.short	(.L_22 - .L_21)
	.align		4
.L_21:
        /*0040*/ 	.word	index@(_ZN7cutlass13device_kernelIN5flash19enable_sm80_to_sm89INS1_16FlashAttnFwdSm80INS1_25CollectiveMainloopFwdSm80ILi8ELi1ELb0EN4cute5tupleIJNS5_1CILi128EEENS7_ILi96EEENS7_ILi256EEEEEELi256ENS_6half_tEfNS_4arch4Sm80ELb1ELb0ELb1ELb0ELb1ELb0ELb1ELb0EEENS1_21CollectiveEpilogueFwdINS6_IJS8_SA_S9_EEENS6_IJNS7_ILi1EEESI_SI_EEESC_SE_Li256ELb0ELb1ELb0ELb0EEENS1_30DynamicPersistentTileSchedulerILi256ELi256ELb0ELb1ELb0EEEEEEEEEvNT_6ParamsE)
        /*0044*/ 	.word	0x00000000


	//----- nvinfo : EIATTR_REGCOUNT
	.align		4
.L_22:
        /*0048*/ 	.byte	0x04, 0x2f
        /*004a*/ 	.short	(.L_24 - .L_23)
	.align		4
.L_23:
        /*004c*/ 	.word	index@(_ZN7cutlass13device_kernelIN5flash19enable_sm80_to_sm89INS1_16FlashAttnFwdSm80INS1_25CollectiveMainloopFwdSm80ILi8ELi1ELb0EN4cute5tupleIJNS5_1CILi128EEENS7_ILi48EEENS7_ILi256EEEEEELi256ENS_6half_tEfNS_4arch4Sm80ELb0ELb1ELb1ELb1ELb1ELb1ELb1ELb0EEENS1_21CollectiveEpilogueFwdINS6_IJS8_SA_S9_EEENS6_IJNS7_ILi1EEESI_SI_EEESC_SE_Li256ELb1ELb1ELb0ELb0EEENS1_19SingleTileSchedulerILb1ELb0ELb1ELi128EEEEEEEEEvNT_6ParamsE)
        /*0050*/ 	.word	0x00000004


	//----- nvinfo : EIATTR_FRAME_SIZE
	.align		4
.L_24:
        /*0054*/ 	.byte	0x04, 0x11
        /*0056*/ 	.short	(.L_26 - .L_25)
	.align		4
.L_25:
        /*0058*/ 	.word	index@(_ZN7cutlass13device_kernelIN5flash19enable_sm80_to_sm89INS1_16FlashAttnFwdSm80INS1_25CollectiveMainloopFwdSm80ILi8ELi1ELb0EN4cute5tupleIJNS5_1CILi128EEENS7_ILi48EEENS7_ILi256EEEEEELi256ENS_6half_tEfNS_4arch4Sm80ELb0ELb1ELb1ELb1ELb1ELb1ELb1ELb0EEENS1_21CollectiveEpilogueFwdINS6_IJS8_SA_S9_EEENS6_IJNS7_ILi1EEESI_SI_EEESC_SE_Li256ELb1ELb1ELb0ELb0EEENS1_19SingleTileSchedulerILb1ELb0ELb1ELi128EEEEEEEEEvNT_6ParamsE)
        /*005c*/ 	.word	0x00000000


	//----- nvinfo : EIATTR_REGCOUNT
	.align		4
.L_26:
        /*0060*/ 	.byte	0x04, 0x2f
        /*0062*/ 	.short	(.L_28 - .L_27)
	.align		4
.L_27:
        /*0064*/ 	.word	index@(_ZN7cutlass13device_kernelIN5flash19enable_sm80_to_sm89INS1_16FlashAttnFwdSm80INS1_25CollectiveMainloopFwdSm80ILi8ELi1ELb0EN4cute5tupleIJNS5_1CILi128EEENS7_ILi64EEENS7_ILi256EEEEEELi256ENS_6half_tEfNS_4arch4Sm80ELb0ELb1ELb1ELb1ELb1ELb0ELb1ELb0EEENS1_21CollectiveEpilogueFwdINS6_IJS8_SA_S9_EEENS6_IJNS7_ILi1EEESI_SI_EEESC_SE_Li256ELb1ELb1ELb0ELb0EEENS1_19SingleTileSchedulerILb1ELb0ELb1ELi128EEEEEEEEEvNT_6ParamsE)
        /*0068*/ 	.word	0x00000004


	//----- nvinfo : EIATTR_FRAME_SIZE
	.align		4
.L_28:
        /*006c*/ 	.byte	0x04, 0x11
        /*006e*/ 	.short	(.L_30 - .L_29)
	.align		4
.L_29:
        /*0070*/ 	.word	index@(_ZN7cutlass13device_kernelIN5flash19enable_sm80_to_sm89INS1_16FlashAttnFwdSm80INS1_25CollectiveMainloopFwdSm80ILi8ELi1ELb0EN4cute5tupleIJNS5_1CILi128EEENS7_ILi64EEENS7_ILi256EEEEEELi256ENS_6half_tEfNS_4arch4Sm80ELb0ELb1ELb1ELb1ELb1ELb0ELb1ELb0EEENS1_21CollectiveEpilogueFwdINS6_IJS8_SA_S9_EEENS6_IJNS7_ILi1EEESI_SI_EEESC_SE_Li256ELb1ELb1ELb0ELb0EEENS1_19SingleTileSchedulerILb1ELb0ELb1ELi128EEEEEEEEEvNT_6ParamsE)
        /*0074*/ 	.word	0x00000000


	//----- nvinfo : EIATTR_REGCOUNT
	.align		4
.L_30:
        /*0078*/ 	.byte	0x04, 0x2f
        /*007a*/ 	.short	(.L_32 - .L_31)
	.align		4
.L_31:
        /*007c*/ 	.word	index@(_ZN7cutlass13device_kernelIN5flash19enable_sm80_to_sm89INS1_16FlashAttnFwdSm80INS1_25CollectiveMainloopFwdSm80ILi8ELi1ELb0EN4cute5tupleIJNS5_1CILi128EEENS7_ILi64EEENS7_ILi256EEEEEELi256ENS_6half_tEfNS_4arch4Sm80ELb0ELb1ELb1ELb0ELb1ELb0ELb1ELb0EEENS1_21CollectiveEpilogueFwdINS6_IJS8_SA_S9_EEENS6_IJNS7_ILi1EEESI_SI_EEESC_SE_Li256ELb0ELb1ELb0ELb0EEENS1_19SingleTileSchedulerILb0ELb0ELb1ELi128EEEEEEEEEvNT_6ParamsE)
        /*0080*/ 	.word	0x00000004


	//----- nvinfo : EIATTR_FRAME_SIZE
	.align		4
.L_32:
        /*0084*/ 	.byte	0x04, 0x11
        /*0086*/ 	.short	(.L_34 - .L_33)
	.align		4
.L_33:
        /*0088*/ 	.word	index@(_ZN7cutlass13device_kernelIN5flash19enable_sm80_to_sm89INS1_16FlashAttnFwdSm80INS1_25CollectiveMainloopFwdSm80ILi8ELi1ELb0EN4cute5tupleIJNS5_1CILi128EEENS7_ILi64EEENS7_ILi256EEEEEELi256ENS_6half_tEfNS_4arch4Sm80ELb0ELb1ELb1ELb0ELb1ELb0ELb1ELb0EEENS1_21CollectiveEpilogueFwdINS6_IJS8_SA_S9_EEENS6_IJNS7_ILi1EEESI_SI_EEESC_SE_Li256ELb0ELb1ELb0ELb0EEENS1_19SingleTileSchedulerILb0ELb0ELb1ELi128EEEEEEEEEvNT_6ParamsE)
        /*008c*/ 	.word	0x00000000


	//----- nvinfo : EIATTR_REGCOUNT
	.align		4
.L_34:
        /*0090*/ 	.byte	0x04, 0x2f
        /*0092*/ 	.short	(.L_36 - .L_35)
	.align		4
.L_35:
        /*0094*/ 	.word	index@(_ZN7cutlass13device_kernelIN5flash19enable_sm80_to_sm89INS1_16FlashAttnFwdSm80INS1_25CollectiveMainloopFwdSm80ILi8ELi1ELb0EN4cute5tupleIJNS5_1CILi128EEENS7_ILi48EEENS7_ILi256EEEEEELi256ENS_6half_tEfNS_4arch4Sm80ELb0ELb0ELb1ELb1ELb1ELb1ELb1ELb0EEENS1_21CollectiveEpilogueFwdINS6_IJS8_SA_S9_EEENS6_IJNS7_ILi1EEESI_SI_EEESC_SE_Li256ELb1ELb1ELb0ELb0EEENS1_19SingleTileSchedulerILb1ELb0ELb1ELi128EEEEEEEEEvNT_6ParamsE)
        /*0098*/ 	.word	0x00000004


	//----- nvinfo : EIATTR_FRAME_SIZE
	.align		4
.L_36:
        /*009c*/ 	.byte	0x04, 0x11
        /*009e*/ 	.short	(.L_38 - .L_37)
	.align		4
.L_37:
        /*00a0*/ 	.word	index@(_ZN7cutlass13device_kernelIN5flash19enable_sm80_to_sm89INS1_16FlashAttnFwdSm80INS1_25CollectiveMainloopFwdSm80ILi8ELi1ELb0EN4cute5tupleIJNS5_1CILi128EEENS7_ILi48EEENS7_ILi256EEEEEELi256ENS_6half_tEfNS_4arch4Sm80ELb0ELb0ELb1ELb1ELb1ELb1ELb1ELb0EEENS1_21CollectiveEpilogueFwdINS6_IJS8_SA_S9_EEENS6_IJNS7_ILi1EEESI_SI_EEESC_SE_Li256ELb1ELb1ELb0ELb0EEENS1_19SingleTileSchedulerILb1ELb0ELb1ELi128EEEEEEEEEvNT_6ParamsE)
        /*00a4*/ 	.word	0x00000000


	//----- nvinfo : EIATTR_REGCOUNT
	.align		4
.L_38:
        /*00a8*/ 	.byte	0x04, 0x2f
        /*00aa*/ 	.short	(.L_40 - .L_39)
	.align		4
.L_39:
        /*00ac*/ 	.word	index@(_ZN7cutlass13device_kernelIN5flash19enable_sm80_to_sm89INS1_16FlashAttnFwdSm80INS1_25CollectiveMainloopFwdSm80ILi8ELi1ELb0EN4cute5tupleIJNS5_1CILi128EEENS7_ILi96EEENS7_ILi256EEEEEELi256ENS_6half_tEfNS_4arch4Sm80ELb0ELb0ELb1ELb1ELb1ELb0ELb1ELb0EEENS1_21CollectiveEpilogueFwdINS6_IJS8_SA_S9_EEENS6_IJNS7_ILi1EEESI_SI_EEESC_SE_Li256ELb1ELb1ELb0ELb0EEENS1_19SingleTileSchedulerILb1ELb0ELb1ELi128EEEEEEEEEvNT_6ParamsE)
        /*00b0*/ 	.word	0x00000004


	//----- nvinfo : EIATTR_FRAME_SIZE
	.align		4
.L_40:
        /*00b4*/ 	.byte	0x04, 0x11
        /*00b6*/ 	.short	(.L_42 - .L_41)
	.align		4
.L_41:
        /*00b8*/ 	.word	index@(_ZN7cutlass13device_kernelIN5flash19enable_sm80_to_sm89INS1_16FlashAttnFwdSm80INS1_25CollectiveMainloopFwdSm80ILi8ELi1ELb0EN4cute5tupleIJNS5_1CILi128EEENS7_ILi96EEENS7_ILi256EEEEEELi256ENS_6half_tEfNS_4arch4Sm80ELb0ELb0ELb1ELb1ELb1ELb0ELb1ELb0EEENS1_21CollectiveEpilogueFwdINS6_IJS8_SA_S9_EEENS6_IJNS7_ILi1EEESI_SI_EEESC_SE_Li256ELb1ELb1ELb0ELb0EEENS1_19SingleTileSchedulerILb1ELb0ELb1ELi128EEEEEEEEEvNT_6ParamsE)
        /*00bc*/ 	.word	0x00000000


	//----- nvinfo : EIATTR_REGCOUNT
	.align		4
.L_42:
        /*00c0*/ 	.byte	0x04, 0x2f
        /*00c2*/ 	.short	(.L_44 - .L_43)
	.align		4
.L_43:
        /*00c4*/ 	.word	index@(_ZN7cutlass13device_kernelIN5flash19enable_sm80_to_sm89INS1_16FlashAttnFwdSm80INS1_25CollectiveMainloopFwdSm80ILi8ELi1ELb0EN4cute5tupleIJNS5_1CILi128EEENS7_ILi96EEENS7_ILi256EEEEEELi256ENS_6half_tEfNS_4arch4Sm80ELb0ELb0ELb1ELb0ELb1ELb0ELb1ELb0EEENS1_21CollectiveEpilogueFwdINS6_IJS8_SA_S9_EEENS6_IJNS7_ILi1EEESI_SI_EEESC_SE_Li256ELb0ELb1ELb0ELb0EEENS1_19SingleTileSchedulerILb0ELb0ELb1ELi128EEEEEEEEEvNT_6ParamsE)
        /*00c8*/ 	.word	0x00000004


	//----- nvinfo : EIATTR_FRAME_SIZE
	.align		4
.L_44:
        /*00cc*/ 	.byte	0x04, 0x11
        /*00ce*/ 	.short	(.L_46 - .L_45)
	.align		4
.L_45:
        /*00d0*/ 	.word	index@(_ZN7cutlass13device_kernelIN5flash19enable_sm80_to_sm89INS1_16FlashAttnFwdSm80INS1_25CollectiveMainloopFwdSm80ILi8ELi1ELb0EN4cute5tupleIJNS5_1CILi128EEENS7_ILi96EEENS7_ILi256EEEEEELi256ENS_6half_tEfNS_4arch4Sm80ELb0ELb0ELb1ELb0ELb1ELb0ELb1ELb0EEENS1_21CollectiveEpilogueFwdINS6_IJS8_SA_S9_EEENS6_IJNS7_ILi1EEESI_SI_EEESC_SE_Li256ELb0ELb1ELb0ELb0EEENS1_19SingleTileSchedulerILb0ELb0ELb1ELi128EEEEEEEEEvNT_6ParamsE)
        /*00d4*/ 	.word	0x00000000


	//----- nvinfo : EIATTR_REGCOUNT
	.align		4
.L_46:
        /*00d8*/ 	.byte	0x04, 0x2f
        /*00da*/ 	.short	(.L_48 - .L_47)
	.align		4
.L_47:
        /*00dc*/ 	.word	index@(_ZN7cutlass13device_kernelIN5flash19enable_sm80_to_sm89INS1_16FlashAttnFwdSm80INS1_25CollectiveMainloopFwdSm80ILi8ELi1ELb0EN4cute5tupleIJNS5_1CILi128EEENS7_ILi32EEENS7_ILi256EEEEEELi256ENS_6half_tEfNS_4arch4Sm80ELb1ELb0ELb1ELb1ELb1ELb1ELb1ELb0EEENS1_21CollectiveEpilogueFwdINS6_IJS8_SA_S9_EEENS6_IJNS7_ILi1EEESI_SI_EEESC_SE_Li256ELb1ELb1ELb0ELb0EEENS1_19SingleTileSchedulerILb1ELb0ELb1ELi128EEEEEEEEEvNT_6ParamsE)
        /*00e0*/ 	.word	0x00000004


	//----- nvinfo : EIATTR_FRAME_SIZE
	.align		4
.L_48:
        /*00e4*/ 	.byte	0x04, 0x11
        /*00e6*/ 	.short	(.L_50 - .L_49)
	.align		4
.L_49:
        /*00e8*/ 	.word	index@(_ZN7cutlass13device_kernelIN5flash19enable_sm80_to_sm89INS1_16FlashAttnFwdSm80INS1_25CollectiveMainloopFwdSm80ILi8ELi1ELb0EN4cute5tupleIJNS5_1CILi128EEENS7_ILi32EEENS7_ILi256EEEEEELi256ENS_6half_tEfNS_4arch4Sm80ELb1ELb0ELb1ELb1ELb1ELb1ELb1ELb0EEENS1_21CollectiveEpilogueFwdINS6_IJS8_SA_S9_EEENS6_IJNS7_ILi1EEESI_SI_EEESC_SE_Li256ELb1ELb1ELb0ELb0EEENS1_19SingleTileSchedulerILb1ELb0ELb1ELi128EEEEEEEEEvNT_6ParamsE)
        /*00ec*/ 	.word	0x00000000


	//----- nvinfo : EIATTR_REGCOUNT
	.align		4
.L_50:
        /*00f0*/ 	.byte	0x04, 0x2f
        /*00f2*/ 	.short	(.L_52 - .L_51)
	.align		4
.L_51:
        /*00f4*/ 	.word	index@(_ZN7cutlass13device_kernelIN5flash19enable_sm80_to_sm89INS1_16FlashAttnFwdSm80INS1_25CollectiveMainloopFwdSm80ILi8ELi1ELb1EN4cute5tupleIJNS5_1CILi128EEENS7_ILi64EEENS7_ILi256EEEEEELi256ENS_6half_tEfNS_4arch4Sm80ELb1ELb0ELb1ELb1ELb1ELb0ELb1ELb0EEENS1_21CollectiveEpilogueFwdINS6_IJS8_SA_S9_EEENS6_IJNS7_ILi1EEESI_SI_EEESC_SE_Li256ELb1ELb1ELb0ELb0EEENS1_19SingleTileSchedulerILb1ELb0ELb1ELi128EEEEEEEEEvNT_6ParamsE)
        /*00f8*/ 	.word	0x00000004


	//----- nvinfo : EIATTR_FRAME_SIZE
	.align		4
.L_52:
        /*00fc*/ 	.byte	0x04, 0x11
        /*00fe*/ 	.short	(.L_54 - .L_53)
	.align		4
.L_53:
        /*0100*/ 	.word	index@(_ZN7cutlass13device_kernelIN5flash19enable_sm80_to_sm89INS1_16FlashAttnFwdSm80INS1_25CollectiveMainloopFwdSm80ILi8ELi1ELb1EN4cute5tupleIJNS5_1CILi128EEENS7_ILi64EEENS7_ILi256EEEEEELi256ENS_6half_tEfNS_4arch4Sm80ELb1ELb0ELb1ELb1ELb1ELb0ELb1ELb0EEENS1_21CollectiveEpilogueFwdINS6_IJS8_SA_S9_EEENS6_IJNS7_ILi1EEESI_SI_EEESC_SE_Li256ELb1ELb1ELb0ELb0EEENS1_19SingleTileSchedulerILb1ELb0ELb1ELi128EEEEEEEEEvNT_6ParamsE)
        /*0104*/ 	.word	0x00000000


	//----- nvinfo : EIATTR_REGCOUNT
	.align		4
.L_54:
        /*0108*/ 	.byte	0x04, 0x2f
        /*010a*/ 	.short	(.L_56 - .L_55)
	.align		4
.L_55:
        /*010c*/ 	.word	index@(_ZN7cutlass13device_kernelIN5flash19enable_sm80_to_sm89INS1_16FlashAttnFwdSm80INS1_25CollectiveMainloopFwdSm80ILi8ELi1ELb1EN4cute5tupleIJNS5_1CILi128EEENS7_ILi64EEENS7_ILi256EEEEEELi256ENS_6half_tEfNS_4arch4Sm80ELb1ELb0ELb1ELb0ELb1ELb0ELb1ELb0EEENS1_21CollectiveEpilogueFwdINS6_IJS8_SA_S9_EEENS6_IJNS7_ILi1EEESI_SI_EEESC_SE_Li256ELb0ELb1ELb0ELb0EEENS1_30DynamicPersistentTileSchedulerILi256ELi256ELb0ELb1ELb0EEEEEEEEEvNT_6ParamsE)
        /*0110*/ 	.word	0x00000004


	//----- nvinfo : EIATTR_FRAME_SIZE
	.align		4
.L_56:
        /*0114*/ 	.byte	0x04, 0x11
        /*0116*/ 	.short	(.L_58 - .L_57)
	.align		4
.L_57:
        /*0118*/ 	.word	index@(_ZN7cutlass13device_kernelIN5flash19enable_sm80_to_sm89INS1_16FlashAttnFwdSm80INS1_25CollectiveMainloopFwdSm80ILi8ELi1ELb1EN4cute5tupleIJNS5_1CILi128EEENS7_ILi64EEENS7_ILi256EEEEEELi256ENS_6half_tEfNS_4arch4Sm80ELb1ELb0ELb1ELb0ELb1ELb0ELb1ELb0EEENS1_21CollectiveEpilogueFwdINS6_IJS8_SA_S9_EEENS6_IJNS7_ILi1EEESI_SI_EEESC_SE_Li256ELb0ELb1ELb0ELb0EEENS1_30DynamicPersistentTileSchedulerILi256ELi256ELb0ELb1ELb0EEEEEEEEEvNT_6ParamsE)
        /*011c*/ 	.word	0x00000000


	//----- nvinfo : EIATTR_REGCOUNT
	.align		4
.L_58:
        /*0120*/ 	.byte	0x04, 0x2f
        /*0122*/ 	.short	(.L_60 - .L_59)
	.align		4
.L_59:
        /*0124*/ 	.word	index@(_ZN7cutlass13device_kernelIN5flash19enable_sm80_to_sm89INS1_16FlashAttnFwdSm80INS1_25CollectiveMainloopFwdSm80ILi8ELi1ELb0EN4cute5tupleIJNS5_1CILi128EEENS7_ILi32EEENS7_ILi256EEEEEELi256ENS_6half_tEfNS_4arch4Sm80ELb0ELb1ELb1ELb1ELb1ELb1ELb1ELb0EEENS1_21CollectiveEpilogueFwdINS6_IJS8_SA_S9_EEENS6_IJNS7_ILi1EEESI_SI_EEESC_SE_Li256ELb1ELb1ELb0ELb0EEENS1_19SingleTileSchedulerILb1ELb0ELb1ELi128EEEEEEEEEvNT_6ParamsE)
        /*0128*/ 	.word	0x00000004


	//----- nvinfo : EIATTR_FRAME_SIZE
	.align		4
.L_60:
        /*012c*/ 	.byte	0x04, 0x11
        /*012e*/ 	.short	(.L_62 - .L_61)
	.align		4
.L_61:
        /*0130*/ 	.word	index@(_ZN7cutlass13device_kernelIN5flash19enable_sm80_to_sm89INS1_16FlashAttnFwdSm80INS1_25CollectiveMainloopFwdSm80ILi8ELi1ELb0EN4cute5tupleIJNS5_1CILi128EEENS7_ILi32EEENS7_ILi256EEEEEELi256ENS_6half_tEfNS_4arch4Sm80ELb0ELb1ELb1ELb1ELb1ELb1ELb1ELb0EEENS1_21CollectiveEpilogueFwdINS6_IJS8_SA_S9_EEENS6_IJNS7_ILi1EEESI_SI_EEESC_SE_Li256ELb1ELb1ELb0ELb0EEENS1_19SingleTileSchedulerILb1ELb0ELb1ELi128EEEEEEEEEvNT_6ParamsE)
        /*0134*/ 	.word	0x00000000


	//----- nvinfo : EIATTR_REGCOUNT
	.align		4
.L_62:
        /*0138*/ 	.byte	0x04, 0x2f
        /*013a*/ 	.short	(.L_64 - .L_63)
	.align		4
.L_63:
        /*013c*/ 	.word	index@(_ZN7cutlass13device_kernelIN5flash19enable_sm80_to_sm89INS1_16FlashAttnFwdSm80INS1_25CollectiveMainloopFwdSm80ILi8ELi1ELb1EN4cute5tupleIJNS5_1CILi128EEENS7_ILi48EEENS7_ILi256EEEEEELi256ENS_6half_tEfNS_4arch4Sm80ELb0ELb1ELb1ELb1ELb1ELb0ELb1ELb0EEENS1_21CollectiveEpilogueFwdINS6_IJS8_SA_S9_EEENS6_IJNS7_ILi1EEESI_SI_EEESC_SE_Li256ELb1ELb1ELb0ELb0EEENS1_19SingleTileSchedulerILb1ELb0ELb1ELi128EEEEEEEEEvNT_6ParamsE)
        /*0140*/ 	.word	0x00000004


	//----- nvinfo : EIATTR_FRAME_SIZE
	.align		4
.L_64:
        /*0144*/ 	.byte	0x04, 0x11
        /*0146*/ 	.short	(.L_66 - .L_65)
	.align		4
.L_65:
        /*0148*/ 	.word	index@(_ZN7cutlass13device_kernelIN5flash19enable_sm80_to_sm89INS1_16FlashAttnFwdSm80INS1_25CollectiveMainloopFwdSm80ILi8ELi1ELb1EN4cute5tupleIJNS5_1CILi128EEENS7_ILi48EEENS7_ILi256EEEEEELi256ENS_6half_tEfNS_4arch4Sm80ELb0ELb1ELb1ELb1ELb1ELb0ELb1ELb0EEENS1_21CollectiveEpilogueFwdINS6_IJS8_SA_S9_EEENS6_IJNS7_ILi1EEESI_SI_EEESC_SE_Li256ELb1ELb1ELb0ELb0EEENS1_19SingleTileSchedulerILb1ELb0ELb1ELi128EEEEEEEEEvNT_6ParamsE)
        /*014c*/ 	.word	0x00000000


	//----- nvinfo : EIATTR_REGCOUNT
	.align		4
.L_66:
        /*0150*/ 	.byte	0x04, 0x2f
        /*0152*/ 	.short	(.L_68 - .L_67)
	.align		4
.L_67:
        /*0154*/ 	.word	index@(_ZN7cutlass13device_kernelIN5flash19enable_sm80_to_sm89INS1_16FlashAttnFwdSm80INS1_25CollectiveMainloopFwdSm80ILi8ELi1ELb1EN4cute5tupleIJNS5_1CILi128EEENS7_ILi48EEENS7_ILi256EEEEEELi256ENS_6half_tEfNS_4arch4Sm80ELb0ELb1ELb1ELb0ELb1ELb0ELb1ELb0EEENS1_21CollectiveEpilogueFwdINS6_IJS8_SA_S9_EEENS6_IJNS7_ILi1EEESI_SI_EEESC_SE_Li256ELb0ELb1ELb0ELb0EEENS1_19SingleTileSchedulerILb0ELb0ELb1ELi128EEEEEEEEEvNT_6ParamsE)
        /*0158*/ 	.word	0x00000004


	//----- nvinfo : EIATTR_FRAME_SIZE
	.align		4
.L_68:
        /*015c*/ 	.byte	0x04, 0x11
        /*015e*/ 	.short	(.L_70 - .L_69)
	.align		4
.L_69:
        /*0160*/ 	.word	index@(_ZN7cutlass13device_kernelIN5flash19enable_sm80_to_sm89INS1_16FlashAttnFwdSm80INS1_25CollectiveMainloopFwdSm80ILi8ELi1ELb1EN4cute5tupleIJNS5_1CILi128EEENS7_ILi48EEENS7_ILi256EEEEEELi256ENS_6half_tEfNS_4arch4Sm80ELb0ELb1ELb1ELb0ELb1ELb0ELb1ELb0EEENS1_21CollectiveEpilogueFwdINS6_IJS8_SA_S9_EEENS6_IJNS7_ILi1EEESI_SI_EEESC_SE_Li256ELb0ELb1ELb0ELb0EEENS1_19SingleTileSchedulerILb0ELb0ELb1ELi128EEEEEEEEEvNT_6ParamsE)
        /*0164*/ 	.word	0x00000000


	//----- nvinfo : EIATTR_REGCOUNT
	.align		4
.L_70:
        /*0168*/ 	.byte	0x04, 0x2f
        /*016a*/ 	.short	(.L_72 - .L_71)
	.align		4
.L_71:
        /*016c*/ 	.word	index@(_ZN7cutlass13device_kernelIN5flash19enable_sm80_to_sm89INS1_16FlashAttnFwdSm80INS1_25CollectiveMainloopFwdSm80ILi8ELi1ELb0EN4cute5tupleIJNS5_1CILi128EEENS7_ILi32EEENS7_ILi256EEEEEELi256ENS_6half_tEfNS_4arch4Sm80ELb0ELb0ELb1ELb1ELb1ELb1ELb1ELb0EEENS1_21CollectiveEpilogueFwdINS6_IJS8_SA_S9_EEENS6_IJNS7_ILi1EEESI_SI_EEESC_SE_Li256ELb1ELb1ELb0ELb0EEENS1_19SingleTileSchedulerILb1ELb0ELb1ELi128EEEEEEEEEvNT_6ParamsE)
        /*0170*/ 	.word	0x00000004


	//----- nvinfo : EIATTR_FRAME_SIZE
	.align		4
.L_72:
        /*0174*/ 	.byte	0x04, 0x11
        /*0176*/ 	.short	(.L_74 - .L_73)
	.align		4
.L_73:
        /*0178*/ 	.word	index@(_ZN7cutlass13device_kernelIN5flash19enable_sm80_to_sm89INS1_16FlashAttnFwdSm80INS1_25CollectiveMainloopFwdSm80ILi8ELi1ELb0EN4cute5tupleIJNS5_1CILi128EEENS7_ILi32EEENS7_ILi256EEEEEELi256ENS_6half_tEfNS_4arch4Sm80ELb0ELb0ELb1ELb1ELb1ELb1ELb1ELb0EEENS1_21CollectiveEpilogueFwdINS6_IJS8_SA_S9_EEENS6_IJNS7_ILi1EEESI_SI_EEESC_SE_Li256ELb1ELb1ELb0ELb0EEENS1_19SingleTileSchedulerILb1ELb0ELb1ELi128EEEEEEEEEvNT_6ParamsE)
        /*017c*/ 	.word	0x00000000


	//----- nvinfo : EIATTR_REGCOUNT
	.align		4
.L_74:
        /*0180*/ 	.byte	0x04, 0x2f
        /*0182*/ 	.short	(.L_76 - .L_75)
	.align		4
.L_75:
        /*0184*/ 	.word	index@(_ZN7cutlass13device_kernelIN5flash19enable_sm80_to_sm89INS1_16FlashAttnFwdSm80INS1_25CollectiveMainloopFwdSm80ILi8ELi1ELb1EN4cute5tupleIJNS5_1CILi128EEENS7_ILi64EEENS7_ILi256EEEEEELi256ENS_6half_tEfNS_4arch4Sm80ELb0ELb0ELb1ELb1ELb1ELb0ELb1ELb0EEENS1_21CollectiveEpilogueFwdINS6_IJS8_SA_S9_EEENS6_IJNS7_ILi1EEESI_SI_EEESC_SE_Li256ELb1ELb1ELb0ELb0EEENS1_19SingleTileSchedulerILb1ELb0ELb1ELi128EEEEEEEEEvNT_6ParamsE)
        /*0188*/ 	.word	0x00000004


	//----- nvinfo : EIATTR_FRAME_SIZE
	.align		4
.L_76:
        /*018c*/ 	.byte	0x04, 0x11
        /*018e*/ 	.short	(.L_78 - .L_77)
	.align		4
.L_77:
        /*0190*/ 	.word	index@(_ZN7cutlass13device_kernelIN5flash19enable_sm80_to_sm89INS1_16FlashAttnFwdSm80INS1_25CollectiveMainloopFwdSm80ILi8ELi1ELb1EN4cute5tupleIJNS5_1CILi128EEENS7_ILi64EEENS7_ILi256EEEEEELi256ENS_6half_tEfNS_4arch4Sm80ELb0ELb0ELb1ELb1ELb1ELb0ELb1ELb0EEENS1_21CollectiveEpilogueFwdINS6_IJS8_SA_S9_EEENS6_IJNS7_ILi1EEESI_SI_EEESC_SE_Li256ELb1ELb1ELb0ELb0EEENS1_19SingleTileSchedulerILb1ELb0ELb1ELi128EEEEEEEEEvNT_6ParamsE)
        /*0194*/ 	.word	0x00000000


	//----- nvinfo : EIATTR_REGCOUNT
	.align		4
.L_78:
        /*0198*/ 	.byte	0x04, 0x2f
        /*019a*/ 	.short	(.L_80 - .L_79)
	.align		4
.L_79:
        /*019c*/ 	.word	index@(_ZN7cutlass13device_kernelIN5flash19enable_sm80_to_sm89INS1_16FlashAttnFwdSm80INS1_25CollectiveMainloopFwdSm80ILi8ELi1ELb1EN4cute5tupleIJNS5_1CILi128EEENS7_ILi64EEENS7_ILi256EEEEEELi256ENS_6half_tEfNS_4arch4Sm80ELb0ELb0ELb1ELb0ELb1ELb0ELb1ELb0EEENS1_21CollectiveEpilogueFwdINS6_IJS8_SA_S9_EEENS6_IJNS7_ILi1EEESI_SI_EEESC_SE_Li256ELb0ELb1ELb0ELb0EEENS1_19SingleTileSchedulerILb0ELb0ELb1ELi128EEEEEEEEEvNT_6ParamsE)
        /*01a0*/ 	.word	0x00000004


	//----- nvinfo : EIATTR_FRAME_SIZE
	.align		4
.L_80:
        /*01a4*/ 	.byte	0x04, 0x11
        /*01a6*/ 	.short	(.L_82 - .L_81)
	.align		4
.L_81:
        /*01a8*/ 	.word	index@(_ZN7cutlass13device_kernelIN5flash19enable_sm80_to_sm89INS1_16FlashAttnFwdSm80INS1_25CollectiveMainloopFwdSm80ILi8ELi1ELb1EN4cute5tupleIJNS5_1CILi128EEENS7_ILi64EEENS7_ILi256EEEEEELi256ENS_6half_tEfNS_4arch4Sm80ELb0ELb0ELb1ELb0ELb1ELb0ELb1ELb0EEENS1_21CollectiveEpilogueFwdINS6_IJS8_SA_S9_EEENS6_IJNS7_ILi1EEESI_SI_EEESC_SE_Li256ELb0ELb1ELb0ELb0EEENS1_19SingleTileSchedulerILb0ELb0ELb1ELi128EEEEEEEEEvNT_6ParamsE)
        /*01ac*/ 	.word	0x00000000


	//----- nvinfo : EIATTR_MIN_STACK_SIZE
	.align		4
.L_82:
        /*01b0*/ 	.byte	0x04, 0x12
        /*01b2*/ 	.short	(.L_84 - .L_83)
	.align		4
.L_83:
        /*01b4*/ 	.word	index@(_ZN7cutlass13device_kernelIN5flash19enable_sm80_to_sm89INS1_16FlashAttnFwdSm80INS1_25CollectiveMainloopFwdSm80ILi8ELi1ELb1EN4cute5tupleIJNS5_1CILi128EEENS7_ILi64EEENS7_ILi256EEEEEELi256ENS_6half_tEfNS_4arch4Sm80ELb0ELb0ELb1ELb0ELb1ELb0ELb1ELb0EEENS1_21CollectiveEpilogueFwdINS6_IJS8_SA_S9_EEENS6_IJNS7_ILi1EEESI_SI_EEESC_SE_Li256ELb0ELb1ELb0ELb0EEENS1_19SingleTileSchedulerILb0ELb0ELb1ELi128EEEEEEEEEvNT_6ParamsE)
        /*01b8*/ 	.word	0x00000000


	//----- nvinfo : EIATTR_MIN_STACK_SIZE
	.align		4
.L_84:
        /*01bc*/ 	.byte	0x04, 0x12
        /*01be*/ 	.short	(.L_86 - .L_85)
	.align		4
.L_85:
        /*01c0*/ 	.word	index@(_ZN7cutlass13device_kernelIN5flash19enable_sm80_to_sm89INS1_16FlashAttnFwdSm80INS1_25CollectiveMainloopFwdSm80ILi8ELi1ELb1EN4cute5tupleIJNS5_1CILi128EEENS7_ILi64EEENS7_ILi256EEEEEELi256ENS_6half_tEfNS_4arch4Sm80ELb0ELb0ELb1ELb1ELb1ELb0ELb1ELb0EEENS1_21CollectiveEpilogueFwdINS6_IJS8_SA_S9_EEENS6_IJNS7_ILi1EEESI_SI_EEESC_SE_Li256ELb1ELb1ELb0ELb0EEENS1_19SingleTileSchedulerILb1ELb0ELb1ELi128EEEEEEEEEvNT_6ParamsE)
        /*01c4*/ 	.word	0x00000000


	//----- nvinfo : EIATTR_MIN_STACK_SIZE
	.align		4
.L_86:
        /*01c8*/ 	.byte	0x04, 0x12
        /*01ca*/ 	.short	(.L_88 - .L_87)
	.align		4
.L_87:
        /*01cc*/ 	.word	index@(_ZN7cutlass13device_kernelIN5flash19enable_sm80_to_sm89INS1_16FlashAttnFwdSm80INS1_25CollectiveMainloopFwdSm80ILi8ELi1ELb0EN4cute5tupleIJNS5_1CILi128EEENS7_ILi32EEENS7_ILi256EEEEEELi256ENS_6half_tEfNS_4arch4Sm80ELb0ELb0ELb1ELb1ELb1ELb1ELb1ELb0EEENS1_21CollectiveEpilogueFwdINS6_IJS8_SA_S9_EEENS6_IJNS7_ILi1EEESI_SI_EEESC_SE_Li256ELb1ELb1ELb0ELb0EEENS1_19SingleTileSchedulerILb1ELb0ELb1ELi128EEEEEEEEEvNT_6ParamsE)
        /*01d0*/ 	.word	0x00000000


	//----- nvinfo : EIATTR_MIN_STACK_SIZE
	.align		4
.L_88:
        /*01d4*/ 	.byte	0x04, 0x12
        /*01d6*/ 	.short	(.L_90 - .L_89)
	.align		4
.L_89:
        /*01d8*/ 	.word	index@(_ZN7cutlass13device_kernelIN5flash19enable_sm80_to_sm89INS1_16FlashAttnFwdSm80INS1_25CollectiveMainloopFwdSm80ILi8ELi1ELb1EN4cute5tupleIJNS5_1CILi128EEENS7_ILi48EEENS7_ILi256EEEEEELi256ENS_6half_tEfNS_4arch4Sm80ELb0ELb1ELb1ELb0ELb1ELb0ELb1ELb0EEENS1_21CollectiveEpilogueFwdINS6_IJS8_SA_S9_EEENS6_IJNS7_ILi1EEESI_SI_EEESC_SE_Li256ELb0ELb1ELb0ELb0EEENS1_19SingleTileSchedulerILb0ELb0ELb1ELi128EEEEEEEEEvNT_6ParamsE)
        /*01dc*/ 	.word	0x00000000


	//----- nvinfo : EIATTR_MIN_STACK_SIZE
	.align		4
.L_90:
        /*01e0*/ 	.byte	0x04, 0x12
        /*01e2*/ 	.short	(.L_92 - .L_91)
	.align		4
.L_91:
        /*01e4*/ 	.word	index@(_ZN7cutlass13device_kernelIN5flash19enable_sm80_to_sm89INS1_16FlashAttnFwdSm80INS1_25CollectiveMainloopFwdSm80ILi8ELi1ELb1EN4cute5tupleIJNS5_1CILi128EEENS7_ILi48EEENS7_ILi256EEEEEELi256ENS_6half_tEfNS_4arch4Sm80ELb0ELb1ELb1ELb1ELb1ELb0ELb1ELb0EEENS1_21CollectiveEpilogueFwdINS6_IJS8_SA_S9_EEENS6_IJNS7_ILi1EEESI_SI_EEESC_SE_Li256ELb1ELb1ELb0ELb0EEENS1_19SingleTileSchedulerILb1ELb0ELb1ELi128EEEEEEEEEvNT_6ParamsE)
        /*01e8*/ 	.word	0x00000000


	//----- nvinfo : EIATTR_MIN_STACK_SIZE
	.align		4
.L_92:
        /*01ec*/ 	.byte	0x04, 0x12
        /*01ee*/ 	.short	(.L_94 - .L_93)
	.align		4
.L_93:
        /*01f0*/ 	.word	index@(_ZN7cutlass13device_kernelIN5flash19enable_sm80_to_sm89INS1_16FlashAttnFwdSm80INS1_25CollectiveMainloopFwdSm80ILi8ELi1ELb0EN4cute5tupleIJNS5_1CILi128EEENS7_ILi32EEENS7_ILi256EEEEEELi256ENS_6half_tEfNS_4arch4Sm80ELb0ELb1ELb1ELb1ELb1ELb1ELb1ELb0EEENS1_21CollectiveEpilogueFwdINS6_IJS8_SA_S9_EEENS6_IJNS7_ILi1EEESI_SI_EEESC_SE_Li256ELb1ELb1ELb0ELb0EEENS1_19SingleTileSchedulerILb1ELb0ELb1ELi128EEEEEEEEEvNT_6ParamsE)
        /*01f4*/ 	.word	0x00000000


	//----- nvinfo : EIATTR_MIN_STACK_SIZE
	.align		4
.L_94:
        /*01f8*/ 	.byte	0x04, 0x12
        /*01fa*/ 	.short	(.L_96 - .L_95)
	.align		4
.L_95:
        /*01fc*/ 	.word	index@(_ZN7cutlass13device_kernelIN5flash19enable_sm80_to_sm89INS1_16FlashAttnFwdSm80INS1_25CollectiveMainloopFwdSm80ILi8ELi1ELb1EN4cute5tupleIJNS5_1CILi128EEENS7_ILi64EEENS7_ILi256EEEEEELi256ENS_6half_tEfNS_4arch4Sm80ELb1ELb0ELb1ELb0ELb1ELb0ELb1ELb0EEENS1_21CollectiveEpilogueFwdINS6_IJS8_SA_S9_EEENS6_IJNS7_ILi1EEESI_SI_EEESC_SE_Li256ELb0ELb1ELb0ELb0EEENS1_30DynamicPersistentTileSchedulerILi256ELi256ELb0ELb1ELb0EEEEEEEEEvNT_6ParamsE)
        /*0200*/ 	.word	0x00000000


	//----- nvinfo : EIATTR_MIN_STACK_SIZE
	.align		4
.L_96:
        /*0204*/ 	.byte	0x04, 0x12
        /*0206*/ 	.short	(.L_98 - .L_97)
	.align		4
.L_97:
        /*0208*/ 	.word	index@(_ZN7cutlass13device_kernelIN5flash19enable_sm80_to_sm89INS1_16FlashAttnFwdSm80INS1_25CollectiveMainloopFwdSm80ILi8ELi1ELb1EN4cute5tupleIJNS5_1CILi128EEENS7_ILi64EEENS7_ILi256EEEEEELi256ENS_6half_tEfNS_4arch4Sm80ELb1ELb0ELb1ELb1ELb1ELb0ELb1ELb0EEENS1_21CollectiveEpilogueFwdINS6_IJS8_SA_S9_EEENS6_IJNS7_ILi1EEESI_SI_EEESC_SE_Li256ELb1ELb1ELb0ELb0EEENS1_19SingleTileSchedulerILb1ELb0ELb1ELi128EEEEEEEEEvNT_6ParamsE)
        /*020c*/ 	.word	0x00000000


	//----- nvinfo : EIATTR_MIN_STACK_SIZE
	.align		4
.L_98:
        /*0210*/ 	.byte	0x04, 0x12
        /*0212*/ 	.short	(.L_100 - .L_99)
	.align		4
.L_99:
        /*0214*/ 	.word	index@(_ZN7cutlass13device_kernelIN5flash19enable_sm80_to_sm89INS1_16FlashAttnFwdSm80INS1_25CollectiveMainloopFwdSm80ILi8ELi1ELb0EN4cute5tupleIJNS5_1CILi128EEENS7_ILi32EEENS7_ILi256EEEEEELi256ENS_6half_tEfNS_4arch4Sm80ELb1ELb0ELb1ELb1ELb1ELb1ELb1ELb0EEENS1_21CollectiveEpilogueFwdINS6_IJS8_SA_S9_EEENS6_IJNS7_ILi1EEESI_SI_EEESC_SE_Li256ELb1ELb1ELb0ELb0EEENS1_19SingleTileSchedulerILb1ELb0ELb1ELi128EEEEEEEEEvNT_6ParamsE)
        /*0218*/ 	.word	0x00000000


	//----- nvinfo : EIATTR_MIN_STACK_SIZE
	.align		4
.L_100:
        /*021c*/ 	.byte	0x04, 0x12
        /*021e*/ 	.short	(.L_102 - .L_101)
	.align		4
.L_101:
        /*0220*/ 	.word	index@(_ZN7cutlass13device_kernelIN5flash19enable_sm80_to_sm89INS1_16FlashAttnFwdSm80INS1_25CollectiveMainloopFwdSm80ILi8ELi1ELb0EN4cute5tupleIJNS5_1CILi128EEENS7_ILi96EEENS7_ILi256EEEEEELi256ENS_6half_tEfNS_4arch4Sm80ELb0ELb0ELb1ELb0ELb1ELb0ELb1ELb0EEENS1_21CollectiveEpilogueFwdINS6_IJS8_SA_S9_EEENS6_IJNS7_ILi1EEESI_SI_EEESC_SE_Li256ELb0ELb1ELb0ELb0EEENS1_19SingleTileSchedulerILb0ELb0ELb1ELi128EEEEEEEEEvNT_6ParamsE)
        /*0224*/ 	.word	0x00000000


	//----- nvinfo : EIATTR_MIN_STACK_SIZE
	.align		4
.L_102:
        /*0228*/ 	.byte	0x04, 0x12
        /*022a*/ 	.short	(.L_104 - .L_103)
	.align		4
.L_103:
        /*022c*/ 	.word	index@(_ZN7cutlass13device_kernelIN5flash19enable_sm80_to_sm89INS1_16FlashAttnFwdSm80INS1_25CollectiveMainloopFwdSm80ILi8ELi1ELb0EN4cute5tupleIJNS5_1CILi128EEENS7_ILi96EEENS7_ILi256EEEEEELi256ENS_6half_tEfNS_4arch4Sm80ELb0ELb0ELb1ELb1ELb1ELb0ELb1ELb0EEENS1_21CollectiveEpilogueFwdINS6_IJS8_SA_S9_EEENS6_IJNS7_ILi1EEESI_SI_EEESC_SE_Li256ELb1ELb1ELb0ELb0EEENS1_19SingleTileSchedulerILb1ELb0ELb1ELi128EEEEEEEEEvNT_6ParamsE)
        /*0230*/ 	.word	0x00000000


	//----- nvinfo : EIATTR_MIN_STACK_SIZE
	.align		4
.L_104:
        /*0234*/ 	.byte	0x04, 0x12
        /*0236*/ 	.short	(.L_106 - .L_105)
	.align		4
.L_105:
        /*0238*/ 	.word	index@(_ZN7cutlass13device_kernelIN5flash19enable_sm80_to_sm89INS1_16FlashAttnFwdSm80INS1_25CollectiveMainloopFwdSm80ILi8ELi1ELb0EN4cute5tupleIJNS5_1CILi128EEENS7_ILi48EEENS7_ILi256EEEEEELi256ENS_6half_tEfNS_4arch4Sm80ELb0ELb0ELb1ELb1ELb1ELb1ELb1ELb0EEENS1_21CollectiveEpilogueFwdINS6_IJS8_SA_S9_EEENS6_IJNS7_ILi1EEESI_SI_EEESC_SE_Li256ELb1ELb1ELb0ELb0EEENS1_19SingleTileSchedulerILb1ELb0ELb1ELi128EEEEEEEEEvNT_6ParamsE)
        /*023c*/ 	.word	0x00000000


	//----- nvinfo : EIATTR_MIN_STACK_SIZE
	.align		4
.L_106:
        /*0240*/ 	.byte	0x04, 0x12
        /*0242*/ 	.short	(.L_108 - .L_107)
	.align		4
.L_107:
        /*0244*/ 	.word	index@(_ZN7cutlass13device_kernelIN5flash19enable_sm80_to_sm89INS1_16FlashAttnFwdSm80INS1_25CollectiveMainloopFwdSm80ILi8ELi1ELb0EN4cute5tupleIJNS5_1CILi128EEENS7_ILi64EEENS7_ILi256EEEEEELi256ENS_6half_tEfNS_4arch4Sm80ELb0ELb1ELb1ELb0ELb1ELb0ELb1ELb0EEENS1_21CollectiveEpilogueFwdINS6_IJS8_SA_S9_EEENS6_IJNS7_ILi1EEESI_SI_EEESC_SE_Li256ELb0ELb1ELb0ELb0EEENS1_19SingleTileSchedulerILb0ELb0ELb1ELi128EEEEEEEEEvNT_6ParamsE)
        /*0248*/ 	.word	0x00000000


	//----- nvinfo : EIATTR_MIN_STACK_SIZE
	.align		4
.L_108:
        /*024c*/ 	.byte	0x04, 0x12
        /*024e*/ 	.short	(.L_110 - .L_109)
	.align		4
.L_109:
        /*0250*/ 	.word	index@(_ZN7cutlass13device_kernelIN5flash19enable_sm80_to_sm89INS1_16FlashAttnFwdSm80INS1_25CollectiveMainloopFwdSm80ILi8ELi1ELb0EN4cute5tupleIJNS5_1CILi128EEENS7_ILi64EEENS7_ILi256EEEEEELi256ENS_6half_tEfNS_4arch4Sm80ELb0ELb1ELb1ELb1ELb1ELb0ELb1ELb0EEENS1_21CollectiveEpilogueFwdINS6_IJS8_SA_S9_EEENS6_IJNS7_ILi1EEESI_SI_EEESC_SE_Li256ELb1ELb1ELb0ELb0EEENS1_19SingleTileSchedulerILb1ELb0ELb1ELi128EEEEEEEEEvNT_6ParamsE)
        /*0254*/ 	.word	0x00000000


	//----- nvinfo : EIATTR_MIN_STACK_SIZE
	.align		4
.L_110:
        /*0258*/ 	.byte	0x04, 0x12
        /*025a*/ 	.short	(.L_112 - .L_111)
	.align		4
.L_111:
        /*025c*/ 	.word	index@(_ZN7cutlass13device_kernelIN5flash19enable_sm80_to_sm89INS1_16FlashAttnFwdSm80INS1_25CollectiveMainloopFwdSm80ILi8ELi1ELb0EN4cute5tupleIJNS5_1CILi128EEENS7_ILi48EEENS7_ILi256EEEEEELi256ENS_6half_tEfNS_4arch4Sm80ELb0ELb1ELb1ELb1ELb1ELb1ELb1ELb0EEENS1_21CollectiveEpilogueFwdINS6_IJS8_SA_S9_EEENS6_IJNS7_ILi1EEESI_SI_EEESC_SE_Li256ELb1ELb1ELb0ELb0EEENS1_19SingleTileSchedulerILb1ELb0ELb1ELi128EEEEEEEEEvNT_6ParamsE)
        /*0260*/ 	.word	0x00000000


	//----- nvinfo : EIATTR_MIN_STACK_SIZE
	.align		4
.L_112:
        /*0264*/ 	.byte	0x04, 0x12
        /*0266*/ 	.short	(.L_114 - .L_113)
	.align		4
.L_113:
        /*0268*/ 	.word	index@(_ZN7cutlass13device_kernelIN5flash19enable_sm80_to_sm89INS1_16FlashAttnFwdSm80INS1_25CollectiveMainloopFwdSm80ILi8ELi1ELb0EN4cute5tupleIJNS5_1CILi128EEENS7_ILi96EEENS7_ILi256EEEEEELi256ENS_6half_tEfNS_4arch4Sm80ELb1ELb0ELb1ELb0ELb1ELb0ELb1ELb0EEENS1_21CollectiveEpilogueFwdINS6_IJS8_SA_S9_EEENS6_IJNS7_ILi1EEESI_SI_EEESC_SE_Li256ELb0ELb1ELb0ELb0EEENS1_30DynamicPersistentTileSchedulerILi256ELi256ELb0ELb1ELb0EEEEEEEEEvNT_6ParamsE)
        /*026c*/ 	.word	0x00000000


	//----- nvinfo : EIATTR_MIN_STACK_SIZE
	.align		4
.L_114:
        /*0270*/ 	.byte	0x04, 0x12
        /*0272*/ 	.short	(.L_116 - .L_115)
	.align		4
.L_115:
        /*0274*/ 	.word	index@(_ZN7cutlass13device_kernelIN5flash19enable_sm80_to_sm89INS1_16FlashAttnFwdSm80INS1_25CollectiveMainloopFwdSm80ILi8ELi1ELb0EN4cute5tupleIJNS5_1CILi128EEENS7_ILi96EEENS7_ILi256EEEEEELi256ENS_6half_tEfNS_4arch4Sm80ELb1ELb0ELb1ELb1ELb1ELb0ELb1ELb0EEENS1_21CollectiveEpilogueFwdINS6_IJS8_SA_S9_EEENS6_IJNS7_ILi1EEESI_SI_EEESC_SE_Li256ELb1ELb1ELb0ELb0EEENS1_19SingleTileSchedulerILb1ELb0ELb1ELi128EEEEEEEEEvNT_6ParamsE)
        /*0278*/ 	.word	0x00000000


	//----- nvinfo : EIATTR_MIN_STACK_SIZE
	.align		4
.L_116:
        /*027c*/ 	.byte	0x04, 0x12
        /*027e*/ 	.short	(.L_118 - .L_117)
	.align		4
.L_117:
        /*0280*/ 	.word	index@(_ZN7cutlass13device_kernelIN5flash19enable_sm80_to_sm89INS1_16FlashAttnFwdSm80INS1_25CollectiveMainloopFwdSm80ILi8ELi1ELb0EN4cute5tupleIJNS5_1CILi128EEENS7_ILi48EEENS7_ILi256EEEEEELi256ENS_6half_tEfNS_4arch4Sm80ELb1ELb0ELb1ELb1ELb1ELb1ELb1ELb0EEENS1_21CollectiveEpilogueFwdINS6_IJS8_SA_S9_EEENS6_IJNS7_ILi1EEESI_SI_EEESC_SE_Li256ELb1ELb1ELb0ELb0EEENS1_19SingleTileSchedulerILb1ELb0ELb1ELi128EEEEEEEEEvNT_6ParamsE)
        /*0284*/ 	.word	0x00000000
.L_118:


//--------------------- .nv.compat                --------------------------
	.section	.nv.compat,"",@"SHT_CUDA_COMPAT_INFO"
	.align	4
        /*0000*/ 	.byte	0x02, 0x09, 0x01, 0x00, 0x02, 0x02, 0x01, 0x00, 0x02, 0x05, 0x05, 0x00, 0x03, 0x07, 0x01, 0x01
        /*0010*/ 	.byte	0x02, 0x03, 0x00, 0x00, 0x02, 0x06, 0x01, 0x00, 0x04, 0x0b, 0x08, 0x00, 0x00, 0x00, 0x00, 0x00
        /*0020*/ 	.byte	0x00, 0x00, 0x00, 0x00


//--------------------- .nv.info._ZN7cutlass13device_kernelIN5flash19enable_sm80_to_sm89INS1_16FlashAttnFwdSm80INS1_25CollectiveMainloopFwdSm80ILi8ELi1ELb1EN4cute5tupleIJNS5_1CILi128EEENS7_ILi64EEENS7_ILi256EEEEEELi256ENS_6half_tEfNS_4arch4Sm80ELb0ELb0ELb1ELb0ELb1ELb0ELb1ELb0EEENS1_21CollectiveEpilogueFwdINS6_IJS8_SA_S9_EEENS6_IJNS7_ILi1EEESI_SI_EEESC_SE_Li256ELb0ELb1ELb0ELb0EEENS1_19SingleTileSchedulerILb0ELb0ELb1ELi128EEEEEEEEEvNT_6ParamsE --------------------------
	.section	.nv.info._ZN7cutlass13device_kernelIN5flash19enable_sm80_to_sm89INS1_16FlashAttnFwdSm80INS1_25CollectiveMainloopFwdSm80ILi8ELi1ELb1EN4cute5tupleIJNS5_1CILi128EEENS7_ILi64EEENS7_ILi256EEEEEELi256ENS_6half_tEfNS_4arch4Sm80ELb0ELb0ELb1ELb0ELb1ELb0ELb1ELb0EEENS1_21CollectiveEpilogueFwdINS6_IJS8_SA_S9_EEENS6_IJNS7_ILi1EEESI_SI_EEESC_SE_Li256ELb0ELb1ELb0ELb0EEENS1_19SingleTileSchedulerILb0ELb0ELb1ELi128EEEEEEEEEvNT_6ParamsE,"",@"SHT_CUDA_INFO"
	.sectionflags	@""
	.align	4


	//----- nvinfo : EIATTR_CUDA_API_VERSION
	.align		4
        /*0000*/ 	.byte	0x04, 0x37
        /*0002*/ 	.short	(.L_120 - .L_119)
.L_119:
        /*0004*/ 	.word	0x00000082


	//----- nvinfo : EIATTR_KPARAM_INFO
	.align		4
.L_120:
        /*0008*/ 	.byte	0x04, 0x17
        /*000a*/ 	.short	(.L_122 - .L_121)
.L_121:
        /*000c*/ 	.word	0x00000000
        /*0010*/ 	.short	0x0000
        /*0012*/ 	.short	0x0000
        /*0014*/ 	.byte	0x00, 0xf0, 0x61, 0x10


	//----- nvinfo : EIATTR_SPARSE_MMA_MASK
	.align		4
.L_122:
        /*0018*/ 	.byte	0x03, 0x50
        /*001a*/ 	.short	0x0000


	//----- nvinfo : EIATTR_MAXREG_COUNT
	.align		4
        /*001c*/ 	.byte	0x03, 0x1b
        /*001e*/ 	.short	0x00ff


	//----- nvinfo : EIATTR_MERCURY_ISA_VERSION
	.align		4
        /*0020*/ 	.byte	0x03, 0x5f
        /*0022*/ 	.short	0x0101


	//----- nvinfo : EIATTR_EXIT_INSTR_OFFSETS
	.align		4
        /*0024*/ 	.byte	0x04, 0x1c
        /*0026*/ 	.short	(.L_124 - .L_123)


	//   ....[0]....
.L_123:
        /*0028*/ 	.word	0x00000010


	//----- nvinfo : EIATTR_MAX_THREADS
	.align		4
.L_124:
        /*002c*/ 	.byte	0x04, 0x05
        /*002e*/ 	.short	(.L_126 - .L_125)
.L_125:
        /*0030*/ 	.word	0x00000100
        /*0034*/ 	.word	0x00000001
        /*0038*/ 	.word	0x00000001


	//----- nvinfo : EIATTR_CBANK_PARAM_SIZE
	.align		4
.L_126:
        /*003c*/ 	.byte	0x03, 0x19
        /*003e*/ 	.short	0x0418


	//----- nvinfo : EIATTR_PARAM_CBANK
	.align		4
        /*0040*/ 	.byte	0x04, 0x0a
        /*0042*/ 	.short	(.L_128 - .L_127)
	.align		4
.L_127:
        /*0044*/ 	.word	index@(.nv.constant0._ZN7cutlass13device_kernelIN5flash19enable_sm80_to_sm89INS1_16FlashAttnFwdSm80INS1_25CollectiveMainloopFwdSm80ILi8ELi1ELb1EN4cute5tupleIJNS5_1CILi128EEENS7_ILi64EEENS7_ILi256EEEEEELi256ENS_6half_tEfNS_4arch4Sm80ELb0ELb0ELb1ELb0ELb1ELb0ELb1ELb0EEENS1_21CollectiveEpilogueFwdINS6_IJS8_SA_S9_EEENS6_IJNS7_ILi1EEESI_SI_EEESC_SE_Li256ELb0ELb1ELb0ELb0EEENS1_19SingleTileSchedulerILb0ELb0ELb1ELi128EEEEEEEEEvNT_6ParamsE)
        /*0048*/ 	.short	0x0210
        /*004a*/ 	.short	0x0418


	//----- nvinfo : EIATTR_SW_WAR
	.align		4
.L_128:
        /*004c*/ 	.byte	0x04, 0x36
        /*004e*/ 	.short	(.L_130 - .L_129)
.L_129:
        /*0050*/ 	.word	0x00000008
.L_130:


//--------------------- .nv.info._ZN7cutlass13device_kernelIN5flash19enable_sm80_to_sm89INS1_16FlashAttnFwdSm80INS1_25CollectiveMainloopFwdSm80ILi8ELi1ELb1EN4cute5tupleIJNS5_1CILi128EEENS7_ILi64EEENS7_ILi256EEEEEELi256ENS_6half_tEfNS_4arch4Sm80ELb0ELb0ELb1ELb1ELb1ELb0ELb1ELb0EEENS1_21CollectiveEpilogueFwdINS6_IJS8_SA_S9_EEENS6_IJNS7_ILi1EEESI_SI_EEESC_SE_Li256ELb1ELb1ELb0ELb0EEENS1_19SingleTileSchedulerILb1ELb0ELb1ELi128EEEEEEEEEvNT_6ParamsE --------------------------
	.section	.nv.info._ZN7cutlass13device_kernelIN5flash19enable_sm80_to_sm89INS1_16FlashAttnFwdSm80INS1_25CollectiveMainloopFwdSm80ILi8ELi1ELb1EN4cute5tupleIJNS5_1CILi128EEENS7_ILi64EEENS7_ILi256EEEEEELi256ENS_6half_tEfNS_4arch4Sm80ELb0ELb0ELb1ELb1ELb1ELb0ELb1ELb0EEENS1_21CollectiveEpilogueFwdINS6_IJS8_SA_S9_EEENS6_IJNS7_ILi1EEESI_SI_EEESC_SE_Li256ELb1ELb1ELb0ELb0EEENS1_19SingleTileSchedulerILb1ELb0ELb1ELi128EEEEEEEEEvNT_6ParamsE,"",@"SHT_CUDA_INFO"
	.sectionflags	@""
	.align	4


	//----- nvinfo : EIATTR_CUDA_API_VERSION
	.align		4
        /*0000*/ 	.byte	0x04, 0x37
        /*0002*/ 	.short	(.L_132 - .L_131)
.L_131:
        /*0004*/ 	.word	0x00000082


	//----- nvinfo : EIATTR_KPARAM_INFO
	.align		4
.L_132:
        /*0008*/ 	.byte	0x04, 0x17
        /*000a*/ 	.short	(.L_134 - .L_133)
.L_133:
        /*000c*/ 	.word	0x00000000
        /*0010*/ 	.short	0x0000
        /*0012*/ 	.short	0x0000
        /*0014*/ 	.byte	0x00, 0xf0, 0x61, 0x10


	//----- nvinfo : EIATTR_SPARSE_MMA_MASK
	.align		4
.L_134:
        /*0018*/ 	.byte	0x03, 0x50
        /*001a*/ 	.short	0x0000


	//----- nvinfo : EIATTR_MAXREG_COUNT
	.align		4
        /*001c*/ 	.byte	0x03, 0x1b
        /*001e*/ 	.short	0x00ff


	//----- nvinfo : EIATTR_MERCURY_ISA_VERSION
	.align		4
        /*0020*/ 	.byte	0x03, 0x5f
        /*0022*/ 	.short	0x0101


	//----- nvinfo : EIATTR_EXIT_INSTR_OFFSETS
	.align		4
        /*0024*/ 	.byte	0x04, 0x1c
        /*0026*/ 	.short	(.L_136 - .L_135)


	//   ....[0]....
.L_135:
        /*0028*/ 	.word	0x00000010


	//----- nvinfo : EIATTR_MAX_THREADS
	.align		4
.L_136:
        /*002c*/ 	.byte	0x04, 0x05
        /*002e*/ 	.short	(.L_138 - .L_137)
.L_137:
        /*0030*/ 	.word	0x00000100
        /*0034*/ 	.word	0x00000001
        /*0038*/ 	.word	0x00000001


	//----- nvinfo : EIATTR_CBANK_PARAM_SIZE
	.align		4
.L_138:
        /*003c*/ 	.byte	0x03, 0x19
        /*003e*/ 	.short	0x0418


	//----- nvinfo : EIATTR_PARAM_CBANK
	.align		4
        /*0040*/ 	.byte	0x04, 0x0a
        /*0042*/ 	.short	(.L_140 - .L_139)
	.align		4
.L_139:
        /*0044*/ 	.word	index@(.nv.constant0._ZN7cutlass13device_kernelIN5flash19enable_sm80_to_sm89INS1_16FlashAttnFwdSm80INS1_25CollectiveMainloopFwdSm80ILi8ELi1ELb1EN4cute5tupleIJNS5_1CILi128EEENS7_ILi64EEENS7_ILi256EEEEEELi256ENS_6half_tEfNS_4arch4Sm80ELb0ELb0ELb1ELb1ELb1ELb0ELb1ELb0EEENS1_21CollectiveEpilogueFwdINS6_IJS8_SA_S9_EEENS6_IJNS7_ILi1EEESI_SI_EEESC_SE_Li256ELb1ELb1ELb0ELb0EEENS1_19SingleTileSchedulerILb1ELb0ELb1ELi128EEEEEEEEEvNT_6ParamsE)
        /*0048*/ 	.short	0x0210
        /*004a*/ 	.short	0x0418


	//----- nvinfo : EIATTR_SW_WAR
	.align		4
.L_140:
        /*004c*/ 	.byte	0x04, 0x36
        /*004e*/ 	.short	(.L_142 - .L_141)
.L_141:
        /*0050*/ 	.word	0x00000008
.L_142:


//--------------------- .nv.info._ZN7cutlass13device_kernelIN5flash19enable_sm80_to_sm89INS1_16FlashAttnFwdSm80INS1_25CollectiveMainloopFwdSm80ILi8ELi1ELb0EN4cute5tupleIJNS5_1CILi128EEENS7_ILi32EEENS7_ILi256EEEEEELi256ENS_6half_tEfNS_4arch4Sm80ELb0ELb0ELb1ELb1ELb1ELb1ELb1ELb0EEENS1_21CollectiveEpilogueFwdINS6_IJS8_SA_S9_EEENS6_IJNS7_ILi1EEESI_SI_EEESC_SE_Li256ELb1ELb1ELb0ELb0EEENS1_19SingleTileSchedulerILb1ELb0ELb1ELi128EEEEEEEEEvNT_6ParamsE --------------------------
	.section	.nv.info._ZN7cutlass13device_kernelIN5flash19enable_sm80_to_sm89INS1_16FlashAttnFwdSm80INS1_25CollectiveMainloopFwdSm80ILi8ELi1ELb0EN4cute5tupleIJNS5_1CILi128EEENS7_ILi32EEENS7_ILi256EEEEEELi256ENS_6half_tEfNS_4arch4Sm80ELb0ELb0ELb1ELb1ELb1ELb1ELb1ELb0EEENS1_21CollectiveEpilogueFwdINS6_IJS8_SA_S9_EEENS6_IJNS7_ILi1EEESI_SI_EEESC_SE_Li256ELb1ELb1ELb0ELb0EEENS1_19SingleTileSchedulerILb1ELb0ELb1ELi128EEEEEEEEEvNT_6ParamsE,"",@"SHT_CUDA_INFO"
	.sectionflags	@""
	.align	4


	//----- nvinfo : EIATTR_CUDA_API_VERSION
	.align		4
        /*0000*/ 	.byte	0x04, 0x37
        /*0002*/ 	.short	(.L_144 - .L_143)
.L_143:
        /*0004*/ 	.word	0x00000082


	//----- nvinfo : EIATTR_KPARAM_INFO
	.align		4
.L_144:
        /*0008*/ 	.byte	0x04, 0x17
        /*000a*/ 	.short	(.L_146 - .L_145)
.L_145:
        /*000c*/ 	.word	0x00000000
        /*0010*/ 	.short	0x0000
        /*0012*/ 	.short	0x0000
        /*0014*/ 	.byte	0x00, 0xf0, 0x61, 0x10


	//----- nvinfo : EIATTR_SPARSE_MMA_MASK
	.align		4
.L_146:
        /*0018*/ 	.byte	0x03, 0x50
        /*001a*/ 	.short	0x0000


	//----- nvinfo : EIATTR_MAXREG_COUNT
	.align		4
        /*001c*/ 	.byte	0x03, 0x1b
        /*001e*/ 	.short	0x00ff


	//----- nvinfo : EIATTR_MERCURY_ISA_VERSION
	.align		4
        /*0020*/ 	.byte	0x03, 0x5f
        /*0022*/ 	.short	0x0101


	//----- nvinfo : EIATTR_EXIT_INSTR_OFFSETS
	.align		4
        /*0024*/ 	.byte	0x04, 0x1c
        /*0026*/ 	.short	(.L_148 - .L_147)


	//   ....[0]....
.L_147:
        /*0028*/ 	.word	0x00000010


	//----- nvinfo : EIATTR_MAX_THREADS
	.align		4
.L_148:
        /*002c*/ 	.byte	0x04, 0x05
        /*002e*/ 	.short	(.L_150 - .L_149)
.L_149:
        /*0030*/ 	.word	0x00000100
        /*0034*/ 	.word	0x00000001
        /*0038*/ 	.word	0x00000001


	//----- nvinfo : EIATTR_CBANK_PARAM_SIZE
	.align		4
.L_150:
        /*003c*/ 	.byte	0x03, 0x19
        /*003e*/ 	.short	0x0418


	//----- nvinfo : EIATTR_PARAM_CBANK
	.align		4
        /*0040*/ 	.byte	0x04, 0x0a
        /*0042*/ 	.short	(.L_152 - .L_151)
	.align		4
.L_151:
        /*0044*/ 	.word	index@(.nv.constant0._ZN7cutlass13device_kernelIN5flash19enable_sm80_to_sm89INS1_16FlashAttnFwdSm80INS1_25CollectiveMainloopFwdSm80ILi8ELi1ELb0EN4cute5tupleIJNS5_1CILi128EEENS7_ILi32EEENS7_ILi256EEEEEELi256ENS_6half_tEfNS_4arch4Sm80ELb0ELb0ELb1ELb1ELb1ELb1ELb1ELb0EEENS1_21CollectiveEpilogueFwdINS6_IJS8_SA_S9_EEENS6_IJNS7_ILi1EEESI_SI_EEESC_SE_Li256ELb1ELb1ELb0ELb0EEENS1_19SingleTileSchedulerILb1ELb0ELb1ELi128EEEEEEEEEvNT_6ParamsE)
        /*0048*/ 	.short	0x0210
        /*004a*/ 	.short	0x0418


	//----- nvinfo : EIATTR_SW_WAR
	.align		4
.L_152:
        /*004c*/ 	.byte	0x04, 0x36
        /*004e*/ 	.short	(.L_154 - .L_153)
.L_153:
        /*0050*/ 	.word	0x00000008
.L_154:


//--------------------- .nv.info._ZN7cutlass13device_kernelIN5flash19enable_sm80_to_sm89INS1_16FlashAttnFwdSm80INS1_25CollectiveMainloopFwdSm80ILi8ELi1ELb1EN4cute5tupleIJNS5_1CILi128EEENS7_ILi48EEENS7_ILi256EEEEEELi256ENS_6half_tEfNS_4arch4Sm80ELb0ELb1ELb1ELb0ELb1ELb0ELb1ELb0EEENS1_21CollectiveEpilogueFwdINS6_IJS8_SA_S9_EEENS6_IJNS7_ILi1EEESI_SI_EEESC_SE_Li256ELb0ELb1ELb0ELb0EEENS1_19SingleTileSchedulerILb0ELb0ELb1ELi128EEEEEEEEEvNT_6ParamsE --------------------------
	.section	.nv.info._ZN7cutlass13device_kernelIN5flash19enable_sm80_to_sm89INS1_16FlashAttnFwdSm80INS1_25CollectiveMainloopFwdSm80ILi8ELi1ELb1EN4cute5tupleIJNS5_1CILi128EEENS7_ILi48EEENS7_ILi256EEEEEELi256ENS_6half_tEfNS_4arch4Sm80ELb0ELb1ELb1ELb0ELb1ELb0ELb1ELb0EEENS1_21CollectiveEpilogueFwdINS6_IJS8_SA_S9_EEENS6_IJNS7_ILi1EEESI_SI_EEESC_SE_Li256ELb0ELb1ELb0ELb0EEENS1_19SingleTileSchedulerILb0ELb0ELb1ELi128EEEEEEEEEvNT_6ParamsE,"",@"SHT_CUDA_INFO"
	.sectionflags	@""
	.align	4


	//----- nvinfo : EIATTR_CUDA_API_VERSION
	.align		4
        /*0000*/ 	.byte	0x04, 0x37
        /*0002*/ 	.short	(.L_156 - .L_155)
.L_155:
        /*0004*/ 	.word	0x00000082


	//----- nvinfo : EIATTR_KPARAM_INFO
	.align		4
.L_156:
        /*0008*/ 	.byte	0x04, 0x17
        /*000a*/ 	.short	(.L_158 - .L_157)
.L_157:
        /*000c*/ 	.word	0x00000000
        /*0010*/ 	.short	0x0000
        /*0012*/ 	.short	0x0000
        /*0014*/ 	.byte	0x00, 0xf0, 0x61, 0x10


	//----- nvinfo : EIATTR_SPARSE_MMA_MASK
	.align		4
.L_158:
        /*0018*/ 	.byte	0x03, 0x50
        /*001a*/ 	.short	0x0000


	//----- nvinfo : EIATTR_MAXREG_COUNT
	.align		4
        /*001c*/ 	.byte	0x03, 0x1b
        /*001e*/ 	.short	0x00ff


	//----- nvinfo : EIATTR_MERCURY_ISA_VERSION
	.align		4
        /*0020*/ 	.byte	0x03, 0x5f
        /*0022*/ 	.short	0x0101


	//----- nvinfo : EIATTR_EXIT_INSTR_OFFSETS
	.align		4
        /*0024*/ 	.byte	0x04, 0x1c
        /*0026*/ 	.short	(.L_160 - .L_159)


	//   ....[0]....
.L_159:
        /*0028*/ 	.word	0x00000010


	//----- nvinfo : EIATTR_MAX_THREADS
	.align		4
.L_160:
        /*002c*/ 	.byte	0x04, 0x05
        /*002e*/ 	.short	(.L_162 - .L_161)
.L_161:
        /*0030*/ 	.word	0x00000100
        /*0034*/ 	.word	0x00000001
        /*0038*/ 	.word	0x00000001


	//----- nvinfo : EIATTR_CBANK_PARAM_SIZE
	.align		4
.L_162:
        /*003c*/ 	.byte	0x03, 0x19
        /*003e*/ 	.short	0x0418


	//----- nvinfo : EIATTR_PARAM_CBANK
	.align		4
        /*0040*/ 	.byte	0x04, 0x0a
        /*0042*/ 	.short	(.L_164 - .L_163)
	.align		4
.L_163:
        /*0044*/ 	.word	index@(.nv.constant0._ZN7cutlass13device_kernelIN5flash19enable_sm80_to_sm89INS1_16FlashAttnFwdSm80INS1_25CollectiveMainloopFwdSm80ILi8ELi1ELb1EN4cute5tupleIJNS5_1CILi128EEENS7_ILi48EEENS7_ILi256EEEEEELi256ENS_6half_tEfNS_4arch4Sm80ELb0ELb1ELb1ELb0ELb1ELb0ELb1ELb0EEENS1_21CollectiveEpilogueFwdINS6_IJS8_SA_S9_EEENS6_IJNS7_ILi1EEESI_SI_EEESC_SE_Li256ELb0ELb1ELb0ELb0EEENS1_19SingleTileSchedulerILb0ELb0ELb1ELi128EEEEEEEEEvNT_6ParamsE)
        /*0048*/ 	.short	0x0210
        /*004a*/ 	.short	0x0418


	//----- nvinfo : EIATTR_SW_WAR
	.align		4
.L_164:
        /*004c*/ 	.byte	0x04, 0x36
        /*004e*/ 	.short	(.L_166 - .L_165)
.L_165:
        /*0050*/ 	.word	0x00000008
.L_166:


//--------------------- .nv.info._ZN7cutlass13device_kernelIN5flash19enable_sm80_to_sm89INS1_16FlashAttnFwdSm80INS1_25CollectiveMainloopFwdSm80ILi8ELi1ELb1EN4cute5tupleIJNS5_1CILi128EEENS7_ILi48EEENS7_ILi256EEEEEELi256ENS_6half_tEfNS_4arch4Sm80ELb0ELb1ELb1ELb1ELb1ELb0ELb1ELb0EEENS1_21CollectiveEpilogueFwdINS6_IJS8_SA_S9_EEENS6_IJNS7_ILi1EEESI_SI_EEESC_SE_Li256ELb1ELb1ELb0ELb0EEENS1_19SingleTileSchedulerILb1ELb0ELb1ELi128EEEEEEEEEvNT_6ParamsE --------------------------
	.section	.nv.info._ZN7cutlass13device_kernelIN5flash19enable_sm80_to_sm89INS1_16FlashAttnFwdSm80INS1_25CollectiveMainloopFwdSm80ILi8ELi1ELb1EN4cute5tupleIJNS5_1CILi128EEENS7_ILi48EEENS7_ILi256EEEEEELi256ENS_6half_tEfNS_4arch4Sm80ELb0ELb1ELb1ELb1ELb1ELb0ELb1ELb0EEENS1_21CollectiveEpilogueFwdINS6_IJS8_SA_S9_EEENS6_IJNS7_ILi1EEESI_SI_EEESC_SE_Li256ELb1ELb1ELb0ELb0EEENS1_19SingleTileSchedulerILb1ELb0ELb1ELi128EEEEEEEEEvNT_6ParamsE,"",@"SHT_CUDA_INFO"
	.sectionflags	@""
	.align	4


	//----- nvinfo : EIATTR_CUDA_API_VERSION
	.align		4
        /*0000*/ 	.byte	0x04, 0x37
        /*0002*/ 	.short	(.L_168 - .L_167)
.L_167:
        /*0004*/ 	.word	0x00000082


	//----- nvinfo : EIATTR_KPARAM_INFO
	.align		4
.L_168:
        /*0008*/ 	.byte	0x04, 0x17
        /*000a*/ 	.short	(.L_170 - .L_169)
.L_169:
        /*000c*/ 	.word	0x00000000
        /*0010*/ 	.short	0x0000
        /*0012*/ 	.short	0x0000
        /*0014*/ 	.byte	0x00, 0xf0, 0x61, 0x10


	//----- nvinfo : EIATTR_SPARSE_MMA_MASK
	.align		4
.L_170:
        /*0018*/ 	.byte	0x03, 0x50
        /*001a*/ 	.short	0x0000


	//----- nvinfo : EIATTR_MAXREG_COUNT
	.align		4
        /*001c*/ 	.byte	0x03, 0x1b
        /*001e*/ 	.short	0x00ff


	//----- nvinfo : EIATTR_MERCURY_ISA_VERSION
	.align		4
        /*0020*/ 	.byte	0x03, 0x5f
        /*0022*/ 	.short	0x0101


	//----- nvinfo : EIATTR_EXIT_INSTR_OFFSETS
	.align		4
        /*0024*/ 	.byte	0x04, 0x1c
        /*0026*/ 	.short	(.L_172 - .L_171)


	//   ....[0]....
.L_171:
        /*0028*/ 	.word	0x00000010


	//----- nvinfo : EIATTR_MAX_THREADS
	.align		4
.L_172:
        /*002c*/ 	.byte	0x04, 0x05
        /*002e*/ 	.short	(.L_174 - .L_173)
.L_173:
        /*0030*/ 	.word	0x00000100
        /*0034*/ 	.word	0x00000001
        /*0038*/ 	.word	0x00000001


	//----- nvinfo : EIATTR_CBANK_PARAM_SIZE
	.align		4
.L_174:
        /*003c*/ 	.byte	0x03, 0x19
        /*003e*/ 	.short	0x0418


	//----- nvinfo : EIATTR_PARAM_CBANK
	.align		4
        /*0040*/ 	.byte	0x04, 0x0a
        /*0042*/ 	.short	(.L_176 - .L_175)
	.align		4
.L_175:
        /*0044*/ 	.word	index@(.nv.constant0._ZN7cutlass13device_kernelIN5flash19enable_sm80_to_sm89INS1_16FlashAttnFwdSm80INS1_25CollectiveMainloopFwdSm80ILi8ELi1ELb1EN4cute5tupleIJNS5_1CILi128EEENS7_ILi48EEENS7_ILi256EEEEEELi256ENS_6half_tEfNS_4arch4Sm80ELb0ELb1ELb1ELb1ELb1ELb0ELb1ELb0EEENS1_21CollectiveEpilogueFwdINS6_IJS8_SA_S9_EEENS6_IJNS7_ILi1EEESI_SI_EEESC_SE_Li256ELb1ELb1ELb0ELb0EEENS1_19SingleTileSchedulerILb1ELb0ELb1ELi128EEEEEEEEEvNT_6ParamsE)
        /*0048*/ 	.short	0x0210
        /*004a*/ 	.short	0x0418


	//----- nvinfo : EIATTR_SW_WAR
	.align		4
.L_176:
        /*004c*/ 	.byte	0x04, 0x36
        /*004e*/ 	.short	(.L_178 - .L_177)
.L_177:
        /*0050*/ 	.word	0x00000008
.L_178:


//--------------------- .nv.info._ZN7cutlass13device_kernelIN5flash19enable_sm80_to_sm89INS1_16FlashAttnFwdSm80INS1_25CollectiveMainloopFwdSm80ILi8ELi1ELb0EN4cute5tupleIJNS5_1CILi128EEENS7_ILi32EEENS7_ILi256EEEEEELi256ENS_6half_tEfNS_4arch4Sm80ELb0ELb1ELb1ELb1ELb1ELb1ELb1ELb0EEENS1_21CollectiveEpilogueFwdINS6_IJS8_SA_S9_EEENS6_IJNS7_ILi1EEESI_SI_EEESC_SE_Li256ELb1ELb1ELb0ELb0EEENS1_19SingleTileSchedulerILb1ELb0ELb1ELi128EEEEEEEEEvNT_6ParamsE --------------------------
	.section	.nv.info._ZN7cutlass13device_kernelIN5flash19enable_sm80_to_sm89INS1_16FlashAttnFwdSm80INS1_25CollectiveMainloopFwdSm80ILi8ELi1ELb0EN4cute5tupleIJNS5_1CILi128EEENS7_ILi32EEENS7_ILi256EEEEEELi256ENS_6half_tEfNS_4arch4Sm80ELb0ELb1ELb1ELb1ELb1ELb1ELb1ELb0EEENS1_21CollectiveEpilogueFwdINS6_IJS8_SA_S9_EEENS6_IJNS7_ILi1EEESI_SI_EEESC_SE_Li256ELb1ELb1ELb0ELb0EEENS1_19SingleTileSchedulerILb1ELb0ELb1ELi128EEEEEEEEEvNT_6ParamsE,"",@"SHT_CUDA_INFO"
	.sectionflags	@""
	.align	4


	//----- nvinfo : EIATTR_CUDA_API_VERSION
	.align		4
        /*0000*/ 	.byte	0x04, 0x37
        /*0002*/ 	.short	(.L_180 - .L_179)
.L_179:
        /*0004*/ 	.word	0x00000082


	//----- nvinfo : EIATTR_KPARAM_INFO
	.align		4
.L_180:
        /*0008*/ 	.byte	0x04, 0x17
        /*000a*/ 	.short	(.L_182 - .L_181)
.L_181:
        /*000c*/ 	.word	0x00000000
        /*0010*/ 	.short	0x0000
        /*0012*/ 	.short	0x0000
        /*0014*/ 	.byte	0x00, 0xf0, 0x61, 0x10


	//----- nvinfo : EIATTR_SPARSE_MMA_MASK
	.align		4
.L_182:
        /*0018*/ 	.byte	0x03, 0x50
        /*001a*/ 	.short	0x0000


	//----- nvinfo : EIATTR_MAXREG_COUNT
	.align		4
        /*001c*/ 	.byte	0x03, 0x1b
        /*001e*/ 	.short	0x00ff


	//----- nvinfo : EIATTR_MERCURY_ISA_VERSION
	.align		4
        /*0020*/ 	.byte	0x03, 0x5f
        /*0022*/ 	.short	0x0101


	//----- nvinfo : EIATTR_EXIT_INSTR_OFFSETS
	.align		4
        /*0024*/ 	.byte	0x04, 0x1c
        /*0026*/ 	.short	(.L_184 - .L_183)


	//   ....[0]....
.L_183:
        /*0028*/ 	.word	0x00000010


	//----- nvinfo : EIATTR_MAX_THREADS
	.align		4
.L_184:
        /*002c*/ 	.byte	0x04, 0x05
        /*002e*/ 	.short	(.L_186 - .L_185)
.L_185:
        /*0030*/ 	.word	0x00000100
        /*0034*/ 	.word	0x00000001
        /*0038*/ 	.word	0x00000001


	//----- nvinfo : EIATTR_CBANK_PARAM_SIZE
	.align		4
.L_186:
        /*003c*/ 	.byte	0x03, 0x19
        /*003e*/ 	.short	0x0418


	//----- nvinfo : EIATTR_PARAM_CBANK
	.align		4
        /*0040*/ 	.byte	0x04, 0x0a
        /*0042*/ 	.short	(.L_188 - .L_187)
	.align		4
.L_187:
        /*0044*/ 	.word	index@(.nv.constant0._ZN7cutlass13device_kernelIN5flash19enable_sm80_to_sm89INS1_16FlashAttnFwdSm80INS1_25CollectiveMainloopFwdSm80ILi8ELi1ELb0EN4cute5tupleIJNS5_1CILi128EEENS7_ILi32EEENS7_ILi256EEEEEELi256ENS_6half_tEfNS_4arch4Sm80ELb0ELb1ELb1ELb1ELb1ELb1ELb1ELb0EEENS1_21CollectiveEpilogueFwdINS6_IJS8_SA_S9_EEENS6_IJNS7_ILi1EEESI_SI_EEESC_SE_Li256ELb1ELb1ELb0ELb0EEENS1_19SingleTileSchedulerILb1ELb0ELb1ELi128EEEEEEEEEvNT_6ParamsE)
        /*0048*/ 	.short	0x0210
        /*004a*/ 	.short	0x0418


	//----- nvinfo : EIATTR_SW_WAR
	.align		4
.L_188:
        /*004c*/ 	.byte	0x04, 0x36
        /*004e*/ 	.short	(.L_190 - .L_189)
.L_189:
        /*0050*/ 	.word	0x00000008
.L_190:


//--------------------- .nv.info._ZN7cutlass13device_kernelIN5flash19enable_sm80_to_sm89INS1_16FlashAttnFwdSm80INS1_25CollectiveMainloopFwdSm80ILi8ELi1ELb1EN4cute5tupleIJNS5_1CILi128EEENS7_ILi64EEENS7_ILi256EEEEEELi256ENS_6half_tEfNS_4arch4Sm80ELb1ELb0ELb1ELb0ELb1ELb0ELb1ELb0EEENS1_21CollectiveEpilogueFwdINS6_IJS8_SA_S9_EEENS6_IJNS7_ILi1EEESI_SI_EEESC_SE_Li256ELb0ELb1ELb0ELb0EEENS1_30DynamicPersistentTileSchedulerILi256ELi256ELb0ELb1ELb0EEEEEEEEEvNT_6ParamsE --------------------------
	.section	.nv.info._ZN7cutlass13device_kernelIN5flash19enable_sm80_to_sm89INS1_16FlashAttnFwdSm80INS1_25CollectiveMainloopFwdSm80ILi8ELi1ELb1EN4cute5tupleIJNS5_1CILi128EEENS7_ILi64EEENS7_ILi256EEEEEELi256ENS_6half_tEfNS_4arch4Sm80ELb1ELb0ELb1ELb0ELb1ELb0ELb1ELb0EEENS1_21CollectiveEpilogueFwdINS6_IJS8_SA_S9_EEENS6_IJNS7_ILi1EEESI_SI_EEESC_SE_Li256ELb0ELb1ELb0ELb0EEENS1_30DynamicPersistentTileSchedulerILi256ELi256ELb0ELb1ELb0EEEEEEEEEvNT_6ParamsE,"",@"SHT_CUDA_INFO"
	.sectionflags	@""
	.align	4


	//----- nvinfo : EIATTR_CUDA_API_VERSION
	.align		4
        /*0000*/ 	.byte	0x04, 0x37
        /*0002*/ 	.short	(.L_192 - .L_191)
.L_191:
        /*0004*/ 	.word	0x00000082


	//----- nvinfo : EIATTR_KPARAM_INFO
	.align		4
.L_192:
        /*0008*/ 	.byte	0x04, 0x17
        /*000a*/ 	.short	(.L_194 - .L_193)
.L_193:
        /*000c*/ 	.word	0x00000000
        /*0010*/ 	.short	0x0000
        /*0012*/ 	.short	0x0000
        /*0014*/ 	.byte	0x00, 0xf0, 0xa1, 0x10


	//----- nvinfo : EIATTR_SPARSE_MMA_MASK
	.align		4
.L_194:
        /*0018*/ 	.byte	0x03, 0x50
        /*001a*/ 	.short	0x0000


	//----- nvinfo : EIATTR_MAXREG_COUNT
	.align		4
        /*001c*/ 	.byte	0x03, 0x1b
        /*001e*/ 	.short	0x00ff


	//----- nvinfo : EIATTR_MERCURY_ISA_VERSION
	.align		4
        /*0020*/ 	.byte	0x03, 0x5f
        /*0022*/ 	.short	0x0101


	//----- nvinfo : EIATTR_EXIT_INSTR_OFFSETS
	.align		4
        /*0024*/ 	.byte	0x04, 0x1c
        /*0026*/ 	.short	(.L_196 - .L_195)


	//   ....[0]....
.L_195:
        /*0028*/ 	.word	0x00000010


	//----- nvinfo : EIATTR_MAX_THREADS
	.align		4
.L_196:
        /*002c*/ 	.byte	0x04, 0x05
        /*002e*/ 	.short	(.L_198 - .L_197)
.L_197:
        /*0030*/ 	.word	0x00000100
        /*0034*/ 	.word	0x00000001
        /*0038*/ 	.word	0x00000001


	//----- nvinfo : EIATTR_CBANK_PARAM_SIZE
	.align		4
.L_198:
        /*003c*/ 	.byte	0x03, 0x19
        /*003e*/ 	.short	0x0428


	//----- nvinfo : EIATTR_PARAM_CBANK
	.align		4
        /*0040*/ 	.byte	0x04, 0x0a
        /*0042*/ 	.short	(.L_200 - .L_199)
	.align		4
.L_199:
        /*0044*/ 	.word	index@(.nv.constant0._ZN7cutlass13device_kernelIN5flash19enable_sm80_to_sm89INS1_16FlashAttnFwdSm80INS1_25CollectiveMainloopFwdSm80ILi8ELi1ELb1EN4cute5tupleIJNS5_1CILi128EEENS7_ILi64EEENS7_ILi256EEEEEELi256ENS_6half_tEfNS_4arch4Sm80ELb1ELb0ELb1ELb0ELb1ELb0ELb1ELb0EEENS1_21CollectiveEpilogueFwdINS6_IJS8_SA_S9_EEENS6_IJNS7_ILi1EEESI_SI_EEESC_SE_Li256ELb0ELb1ELb0ELb0EEENS1_30DynamicPersistentTileSchedulerILi256ELi256ELb0ELb1ELb0EEEEEEEEEvNT_6ParamsE)
        /*0048*/ 	.short	0x0210
        /*004a*/ 	.short	0x0428


	//----- nvinfo : EIATTR_SW_WAR
	.align		4
.L_200:
        /*004c*/ 	.byte	0x04, 0x36
        /*004e*/ 	.short	(.L_202 - .L_201)
.L_201:
        /*0050*/ 	.word	0x00000008
.L_202:


//--------------------- .nv.info._ZN7cutlass13device_kernelIN5flash19enable_sm80_to_sm89INS1_16FlashAttnFwdSm80INS1_25CollectiveMainloopFwdSm80ILi8ELi1ELb1EN4cute5tupleIJNS5_1CILi128EEENS7_ILi64EEENS7_ILi256EEEEEELi256ENS_6half_tEfNS_4arch4Sm80ELb1ELb0ELb1ELb1ELb1ELb0ELb1ELb0EEENS1_21CollectiveEpilogueFwdINS6_IJS8_SA_S9_EEENS6_IJNS7_ILi1EEESI_SI_EEESC_SE_Li256ELb1ELb1ELb0ELb0EEENS1_19SingleTileSchedulerILb1ELb0ELb1ELi128EEEEEEEEEvNT_6ParamsE --------------------------
	.section	.nv.info._ZN7cutlass13device_kernelIN5flash19enable_sm80_to_sm89INS1_16FlashAttnFwdSm80INS1_25CollectiveMainloopFwdSm80ILi8ELi1ELb1EN4cute5tupleIJNS5_1CILi128EEENS7_ILi64EEENS7_ILi256EEEEEELi256ENS_6half_tEfNS_4arch4Sm80ELb1ELb0ELb1ELb1ELb1ELb0ELb1ELb0EEENS1_21CollectiveEpilogueFwdINS6_IJS8_SA_S9_EEENS6_IJNS7_ILi1EEESI_SI_EEESC_SE_Li256ELb1ELb1ELb0ELb0EEENS1_19SingleTileSchedulerILb1ELb0ELb1ELi128EEEEEEEEEvNT_6ParamsE,"",@"SHT_CUDA_INFO"
	.sectionflags	@""
	.align	4


	//----- nvinfo : EIATTR_CUDA_API_VERSION
	.align		4
        /*0000*/ 	.byte	0x04, 0x37
        /*0002*/ 	.short	(.L_204 - .L_203)
.L_203:
        /*0004*/ 	.word	0x00000082


	//----- nvinfo : EIATTR_KPARAM_INFO
	.align		4
.L_204:
        /*0008*/ 	.byte	0x04, 0x17
        /*000a*/ 	.short	(.L_206 - .L_205)
.L_205:
        /*000c*/ 	.word	0x00000000
        /*0010*/ 	.short	0x0000
        /*0012*/ 	.short	0x0000
        /*0014*/ 	.byte	0x00, 0xf0, 0x61, 0x10


	//----- nvinfo : EIATTR_SPARSE_MMA_MASK
	.align		4
.L_206:
        /*0018*/ 	.byte	0x03, 0x50
        /*001a*/ 	.short	0x0000


	//----- nvinfo : EIATTR_MAXREG_COUNT
	.align		4
        /*001c*/ 	.byte	0x03, 0x1b
        /*001e*/ 	.short	0x00ff


	//----- nvinfo : EIATTR_MERCURY_ISA_VERSION
	.align		4
        /*0020*/ 	.byte	0x03, 0x5f
        /*0022*/ 	.short	0x0101


	//----- nvinfo : EIATTR_EXIT_INSTR_OFFSETS
	.align		4
        /*0024*/ 	.byte	0x04, 0x1c
        /*0026*/ 	.short	(.L_208 - .L_207)


	//   ....[0]....
.L_207:
        /*0028*/ 	.word	0x00000010


	//----- nvinfo : EIATTR_MAX_THREADS
	.align		4
.L_208:
        /*002c*/ 	.byte	0x04, 0x05
        /*002e*/ 	.short	(.L_210 - .L_209)
.L_209:
        /*0030*/ 	.word	0x00000100
        /*0034*/ 	.word	0x00000001
        /*0038*/ 	.word	0x00000001


	//----- nvinfo : EIATTR_CBANK_PARAM_SIZE
	.align		4
.L_210:
        /*003c*/ 	.byte	0x03, 0x19
        /*003e*/ 	.short	0x0418


	//----- nvinfo : EIATTR_PARAM_CBANK
	.align		4
        /*0040*/ 	.byte	0x04, 0x0a
        /*0042*/ 	.short	(.L_212 - .L_211)
	.align		4
.L_211:
        /*0044*/ 	.word	index@(.nv.constant0._ZN7cutlass13device_kernelIN5flash19enable_sm80_to_sm89INS1_16FlashAttnFwdSm80INS1_25CollectiveMainloopFwdSm80ILi8ELi1ELb1EN4cute5tupleIJNS5_1CILi128EEENS7_ILi64EEENS7_ILi256EEEEEELi256ENS_6half_tEfNS_4arch4Sm80ELb1ELb0ELb1ELb1ELb1ELb0ELb1ELb0EEENS1_21CollectiveEpilogueFwdINS6_IJS8_SA_S9_EEENS6_IJNS7_ILi1EEESI_SI_EEESC_SE_Li256ELb1ELb1ELb0ELb0EEENS1_19SingleTileSchedulerILb1ELb0ELb1ELi128EEEEEEEEEvNT_6ParamsE)
        /*0048*/ 	.short	0x0210
        /*004a*/ 	.short	0x0418


	//----- nvinfo : EIATTR_SW_WAR
	.align		4
.L_212:
        /*004c*/ 	.byte	0x04, 0x36
        /*004e*/ 	.short	(.L_214 - .L_213)
.L_213:
        /*0050*/ 	.word	0x00000008
.L_214:


//--------------------- .nv.info._ZN7cutlass13device_kernelIN5flash19enable_sm80_to_sm89INS1_16FlashAttnFwdSm80INS1_25CollectiveMainloopFwdSm80ILi8ELi1ELb0EN4cute5tupleIJNS5_1CILi128EEENS7_ILi32EEENS7_ILi256EEEEEELi256ENS_6half_tEfNS_4arch4Sm80ELb1ELb0ELb1ELb1ELb1ELb1ELb1ELb0EEENS1_21CollectiveEpilogueFwdINS6_IJS8_SA_S9_EEENS6_IJNS7_ILi1EEESI_SI_EEESC_SE_Li256ELb1ELb1ELb0ELb0EEENS1_19SingleTileSchedulerILb1ELb0ELb1ELi128EEEEEEEEEvNT_6ParamsE --------------------------
	.section	.nv.info._ZN7cutlass13device_kernelIN5flash19enable_sm80_to_sm89INS1_16FlashAttnFwdSm80INS1_25CollectiveMainloopFwdSm80ILi8ELi1ELb0EN4cute5tupleIJNS5_1CILi128EEENS7_ILi32EEENS7_ILi256EEEEEELi256ENS_6half_tEfNS_4arch4Sm80ELb1ELb0ELb1ELb1ELb1ELb1ELb1ELb0EEENS1_21CollectiveEpilogueFwdINS6_IJS8_SA_S9_EEENS6_IJNS7_ILi1EEESI_SI_EEESC_SE_Li256ELb1ELb1ELb0ELb0EEENS1_19SingleTileSchedulerILb1ELb0ELb1ELi128EEEEEEEEEvNT_6ParamsE,"",@"SHT_CUDA_INFO"
	.sectionflags	@""
	.align	4


	//----- nvinfo : EIATTR_CUDA_API_VERSION
	.align		4
        /*0000*/ 	.byte	0x04, 0x37
        /*0002*/ 	.short	(.L_216 - .L_215)
.L_215:
        /*0004*/ 	.word	0x00000082


	//----- nvinfo : EIATTR_KPARAM_INFO
	.align		4
.L_216:
        /*0008*/ 	.byte	0x04, 0x17
        /*000a*/ 	.short	(.L_218 - .L_217)
.L_217:
        /*000c*/ 	.word	0x00000000
        /*0010*/ 	.short	0x0000
        /*0012*/ 	.short	0x0000
        /*0014*/ 	.byte	0x00, 0xf0, 0x61, 0x10


	//----- nvinfo : EIATTR_SPARSE_MMA_MASK
	.align		4
.L_218:
        /*0018*/ 	.byte	0x03, 0x50
        /*001a*/ 	.short	0x0000


	//----- nvinfo : EIATTR_MAXREG_COUNT
	.align		4
        /*001c*/ 	.byte	0x03, 0x1b
        /*001e*/ 	.short	0x00ff


	//----- nvinfo : EIATTR_MERCURY_ISA_VERSION
	.align		4
        /*0020*/ 	.byte	0x03, 0x5f
        /*0022*/ 	.short	0x0101


	//----- nvinfo : EIATTR_EXIT_INSTR_OFFSETS
	.align		4
        /*0024*/ 	.byte	0x04, 0x1c
        /*0026*/ 	.short	(.L_220 - .L_219)


	//   ....[0]....
.L_219:
        /*0028*/ 	.word	0x00000010


	//----- nvinfo : EIATTR_MAX_THREADS
	.align		4
.L_220:
        /*002c*/ 	.byte	0x04, 0x05
        /*002e*/ 	.short	(.L_222 - .L_221)
.L_221:
        /*0030*/ 	.word	0x00000100
        /*0034*/ 	.word	0x00000001
        /*0038*/ 	.word	0x00000001


	//----- nvinfo : EIATTR_CBANK_PARAM_SIZE
	.align		4
.L_222:
        /*003c*/ 	.byte	0x03, 0x19
        /*003e*/ 	.short	0x0418


	//----- nvinfo : EIATTR_PARAM_CBANK
	.align		4
        /*0040*/ 	.byte	0x04, 0x0a
        /*0042*/ 	.short	(.L_224 - .L_223)
	.align		4
.L_223:
        /*0044*/ 	.word	index@(.nv.constant0._ZN7cutlass13device_kernelIN5flash19enable_sm80_to_sm89INS1_16FlashAttnFwdSm80INS1_25CollectiveMainloopFwdSm80ILi8ELi1ELb0EN4cute5tupleIJNS5_1CILi128EEENS7_ILi32EEENS7_ILi256EEEEEELi256ENS_6half_tEfNS_4arch4Sm80ELb1ELb0ELb1ELb1ELb1ELb1ELb1ELb0EEENS1_21CollectiveEpilogueFwdINS6_IJS8_SA_S9_EEENS6_IJNS7_ILi1EEESI_SI_EEESC_SE_Li256ELb1ELb1ELb0ELb0EEENS1_19SingleTileSchedulerILb1ELb0ELb1ELi128EEEEEEEEEvNT_6ParamsE)
        /*0048*/ 	.short	0x0210
        /*004a*/ 	.short	0x0418


	//----- nvinfo : EIATTR_SW_WAR
	.align		4
.L_224:
        /*004c*/ 	.byte	0x04, 0x36
        /*004e*/ 	.short	(.L_226 - .L_225)
.L_225:
        /*0050*/ 	.word	0x00000008
.L_226:


//--------------------- .nv.info._ZN7cutlass13device_kernelIN5flash19enable_sm80_to_sm89INS1_16FlashAttnFwdSm80INS1_25CollectiveMainloopFwdSm80ILi8ELi1ELb0EN4cute5tupleIJNS5_1CILi128EEENS7_ILi96EEENS7_ILi256EEEEEELi256ENS_6half_tEfNS_4arch4Sm80ELb0ELb0ELb1ELb0ELb1ELb0ELb1ELb0EEENS1_21CollectiveEpilogueFwdINS6_IJS8_SA_S9_EEENS6_IJNS7_ILi1EEESI_SI_EEESC_SE_Li256ELb0ELb1ELb0ELb0EEENS1_19SingleTileSchedulerILb0ELb0ELb1ELi128EEEEEEEEEvNT_6ParamsE --------------------------
	.section	.nv.info._ZN7cutlass13device_kernelIN5flash19enable_sm80_to_sm89INS1_16FlashAttnFwdSm80INS1_25CollectiveMainloopFwdSm80ILi8ELi1ELb0EN4cute5tupleIJNS5_1CILi128EEENS7_ILi96EEENS7_ILi256EEEEEELi256ENS_6half_tEfNS_4arch4Sm80ELb0ELb0ELb1ELb0ELb1ELb0ELb1ELb0EEENS1_21CollectiveEpilogueFwdINS6_IJS8_SA_S9_EEENS6_IJNS7_ILi1EEESI_SI_EEESC_SE_Li256ELb0ELb1ELb0ELb0EEENS1_19SingleTileSchedulerILb0ELb0ELb1ELi128EEEEEEEEEvNT_6ParamsE,"",@"SHT_CUDA_INFO"
	.sectionflags	@""
	.align	4


	//----- nvinfo : EIATTR_CUDA_API_VERSION
	.align		4
        /*0000*/ 	.byte	0x04, 0x37
        /*0002*/ 	.short	(.L_228 - .L_227)
.L_227:
        /*0004*/ 	.word	0x00000082


	//----- nvinfo : EIATTR_KPARAM_INFO
	.align		4
.L_228:
        /*0008*/ 	.byte	0x04, 0x17
        /*000a*/ 	.short	(.L_230 - .L_229)
.L_229:
        /*000c*/ 	.word	0x00000000
        /*0010*/ 	.short	0x0000
        /*0012*/ 	.short	0x0000
        /*0014*/ 	.byte	0x00, 0xf0, 0x61, 0x10


	//----- nvinfo : EIATTR_SPARSE_MMA_MASK
	.align		4
.L_230:
        /*0018*/ 	.byte	0x03, 0x50
        /*001a*/ 	.short	0x0000


	//----- nvinfo : EIATTR_MAXREG_COUNT
	.align		4
        /*001c*/ 	.byte	0x03, 0x1b
        /*001e*/ 	.short	0x00ff


	//----- nvinfo : EIATTR_MERCURY_ISA_VERSION
	.align		4
        /*0020*/ 	.byte	0x03, 0x5f
        /*0022*/ 	.short	0x0101


	//----- nvinfo : EIATTR_EXIT_INSTR_OFFSETS
	.align		4
        /*0024*/ 	.byte	0x04, 0x1c
        /*0026*/ 	.short	(.L_232 - .L_231)


	//   ....[0]....
.L_231:
        /*0028*/ 	.word	0x00000010


	//----- nvinfo : EIATTR_MAX_THREADS
	.align		4
.L_232:
        /*002c*/ 	.byte	0x04, 0x05
        /*002e*/ 	.short	(.L_234 - .L_233)
.L_233:
        /*0030*/ 	.word	0x00000100
        /*0034*/ 	.word	0x00000001
        /*0038*/ 	.word	0x00000001


	//----- nvinfo : EIATTR_CBANK_PARAM_SIZE
	.align		4
.L_234:
        /*003c*/ 	.byte	0x03, 0x19
        /*003e*/ 	.short	0x0418


	//----- nvinfo : EIATTR_PARAM_CBANK
	.align		4
        /*0040*/ 	.byte	0x04, 0x0a
        /*0042*/ 	.short	(.L_236 - .L_235)
	.align		4
.L_235:
        /*0044*/ 	.word	index@(.nv.constant0._ZN7cutlass13device_kernelIN5flash19enable_sm80_to_sm89INS1_16FlashAttnFwdSm80INS1_25CollectiveMainloopFwdSm80ILi8ELi1ELb0EN4cute5tupleIJNS5_1CILi128EEENS7_ILi96EEENS7_ILi256EEEEEELi256ENS_6half_tEfNS_4arch4Sm80ELb0ELb0ELb1ELb0ELb1ELb0ELb1ELb0EEENS1_21CollectiveEpilogueFwdINS6_IJS8_SA_S9_EEENS6_IJNS7_ILi1EEESI_SI_EEESC_SE_Li256ELb0ELb1ELb0ELb0EEENS1_19SingleTileSchedulerILb0ELb0ELb1ELi128EEEEEEEEEvNT_6ParamsE)
        /*0048*/ 	.short	0x0210
        /*004a*/ 	.short	0x0418


	//----- nvinfo : EIATTR_SW_WAR
	.align		4
.L_236:
        /*004c*/ 	.byte	0x04, 0x36
        /*004e*/ 	.short	(.L_238 - .L_237)
.L_237:
        /*0050*/ 	.word	0x00000008
.L_238:


//--------------------- .nv.info._ZN7cutlass13device_kernelIN5flash19enable_sm80_to_sm89INS1_16FlashAttnFwdSm80INS1_25CollectiveMainloopFwdSm80ILi8ELi1ELb0EN4cute5tupleIJNS5_1CILi128EEENS7_ILi96EEENS7_ILi256EEEEEELi256ENS_6half_tEfNS_4arch4Sm80ELb0ELb0ELb1ELb1ELb1ELb0ELb1ELb0EEENS1_21CollectiveEpilogueFwdINS6_IJS8_SA_S9_EEENS6_IJNS7_ILi1EEESI_SI_EEESC_SE_Li256ELb1ELb1ELb0ELb0EEENS1_19SingleTileSchedulerILb1ELb0ELb1ELi128EEEEEEEEEvNT_6ParamsE --------------------------
	.section	.nv.info._ZN7cutlass13device_kernelIN5flash19enable_sm80_to_sm89INS1_16FlashAttnFwdSm80INS1_25CollectiveMainloopFwdSm80ILi8ELi1ELb0EN4cute5tupleIJNS5_1CILi128EEENS7_ILi96EEENS7_ILi256EEEEEELi256ENS_6half_tEfNS_4arch4Sm80ELb0ELb0ELb1ELb1ELb1ELb0ELb1ELb0EEENS1_21CollectiveEpilogueFwdINS6_IJS8_SA_S9_EEENS6_IJNS7_ILi1EEESI_SI_EEESC_SE_Li256ELb1ELb1ELb0ELb0EEENS1_19SingleTileSchedulerILb1ELb0ELb1ELi128EEEEEEEEEvNT_6ParamsE,"",@"SHT_CUDA_INFO"
	.sectionflags	@""
	.align	4


	//----- nvinfo : EIATTR_CUDA_API_VERSION
	.align		4
        /*0000*/ 	.byte	0x04, 0x37
        /*0002*/ 	.short	(.L_240 - .L_239)
.L_239:
        /*0004*/ 	.word	0x00000082


	//----- nvinfo : EIATTR_KPARAM_INFO
	.align		4
.L_240:
        /*0008*/ 	.byte	0x04, 0x17
        /*000a*/ 	.short	(.L_242 - .L_241)
.L_241:
        /*000c*/ 	.word	0x00000000
        /*0010*/ 	.short	0x0000
        /*0012*/ 	.short	0x0000
        /*0014*/ 	.byte	0x00, 0xf0, 0x61, 0x10


	//----- nvinfo : EIATTR_SPARSE_MMA_MASK
	.align		4
.L_242:
        /*0018*/ 	.byte	0x03, 0x50
        /*001a*/ 	.short	0x0000


	//----- nvinfo : EIATTR_MAXREG_COUNT
	.align		4
        /*001c*/ 	.byte	0x03, 0x1b
        /*001e*/ 	.short	0x00ff


	//----- nvinfo : EIATTR_MERCURY_ISA_VERSION
	.align		4
        /*0020*/ 	.byte	0x03, 0x5f
        /*0022*/ 	.short	0x0101


	//----- nvinfo : EIATTR_EXIT_INSTR_OFFSETS
	.align		4
        /*0024*/ 	.byte	0x04, 0x1c
        /*0026*/ 	.short	(.L_244 - .L_243)


	//   ....[0]....
.L_243:
        /*0028*/ 	.word	0x00000010


	//----- nvinfo : EIATTR_MAX_THREADS
	.align		4
.L_244:
        /*002c*/ 	.byte	0x04, 0x05
        /*002e*/ 	.short	(.L_246 - .L_245)
.L_245:
        /*0030*/ 	.word	0x00000100
        /*0034*/ 	.word	0x00000001
        /*0038*/ 	.word	0x00000001


	//----- nvinfo : EIATTR_CBANK_PARAM_SIZE
	.align		4
.L_246:
        /*003c*/ 	.byte	0x03, 0x19
        /*003e*/ 	.short	0x0418


	//----- nvinfo : EIATTR_PARAM_CBANK
	.align		4
        /*0040*/ 	.byte	0x04, 0x0a
        /*0042*/ 	.short	(.L_248 - .L_247)
	.align		4
.L_247:
        /*0044*/ 	.word	index@(.nv.constant0._ZN7cutlass13device_kernelIN5flash19enable_sm80_to_sm89INS1_16FlashAttnFwdSm80INS1_25CollectiveMainloopFwdSm80ILi8ELi1ELb0EN4cute5tupleIJNS5_1CILi128EEENS7_ILi96EEENS7_ILi256EEEEEELi256ENS_6half_tEfNS_4arch4Sm80ELb0ELb0ELb1ELb1ELb1ELb0ELb1ELb0EEENS1_21CollectiveEpilogueFwdINS6_IJS8_SA_S9_EEENS6_IJNS7_ILi1EEESI_SI_EEESC_SE_Li256ELb1ELb1ELb0ELb0EEENS1_19SingleTileSchedulerILb1ELb0ELb1ELi128EEEEEEEEEvNT_6ParamsE)
        /*0048*/ 	.short	0x0210
        /*004a*/ 	.short	0x0418


	//----- nvinfo : EIATTR_SW_WAR
	.align		4
.L_248:
        /*004c*/ 	.byte	0x04, 0x36
        /*004e*/ 	.short	(.L_250 - .L_249)
.L_249:
        /*0050*/ 	.word	0x00000008
.L_250:


//--------------------- .nv.info._ZN7cutlass13device_kernelIN5flash19enable_sm80_to_sm89INS1_16FlashAttnFwdSm80INS1_25CollectiveMainloopFwdSm80ILi8ELi1ELb0EN4cute5tupleIJNS5_1CILi128EEENS7_ILi48EEENS7_ILi256EEEEEELi256ENS_6half_tEfNS_4arch4Sm80ELb0ELb0ELb1ELb1ELb1ELb1ELb1ELb0EEENS1_21CollectiveEpilogueFwdINS6_IJS8_SA_S9_EEENS6_IJNS7_ILi1EEESI_SI_EEESC_SE_Li256ELb1ELb1ELb0ELb0EEENS1_19SingleTileSchedulerILb1ELb0ELb1ELi128EEEEEEEEEvNT_6ParamsE --------------------------
	.section	.nv.info._ZN7cutlass13device_kernelIN5flash19enable_sm80_to_sm89INS1_16FlashAttnFwdSm80INS1_25CollectiveMainloopFwdSm80ILi8ELi1ELb0EN4cute5tupleIJNS5_1CILi128EEENS7_ILi48EEENS7_ILi256EEEEEELi256ENS_6half_tEfNS_4arch4Sm80ELb0ELb0ELb1ELb1ELb1ELb1ELb1ELb0EEENS1_21CollectiveEpilogueFwdINS6_IJS8_SA_S9_EEENS6_IJNS7_ILi1EEESI_SI_EEESC_SE_Li256ELb1ELb1ELb0ELb0EEENS1_19SingleTileSchedulerILb1ELb0ELb1ELi128EEEEEEEEEvNT_6ParamsE,"",@"SHT_CUDA_INFO"
	.sectionflags	@""
	.align	4


	//----- nvinfo : EIATTR_CUDA_API_VERSION
	.align		4
        /*0000*/ 	.byte	0x04, 0x37
        /*0002*/ 	.short	(.L_252 - .L_251)
.L_251:
        /*0004*/ 	.word	0x00000082


	//----- nvinfo : EIATTR_KPARAM_INFO
	.align		4
.L_252:
        /*0008*/ 	.byte	0x04, 0x17
        /*000a*/ 	.short	(.L_254 - .L_253)
.L_253:
        /*000c*/ 	.word	0x00000000
        /*0010*/ 	.short	0x0000
        /*0012*/ 	.short	0x0000
        /*0014*/ 	.byte	0x00, 0xf0, 0x61, 0x10


	//----- nvinfo : EIATTR_SPARSE_MMA_MASK
	.align		4
.L_254:
        /*0018*/ 	.byte	0x03, 0x50
        /*001a*/ 	.short	0x0000


	//----- nvinfo : EIATTR_MAXREG_COUNT
	.align		4
        /*001c*/ 	.byte	0x03, 0x1b
        /*001e*/ 	.short	0x00ff


	//----- nvinfo : EIATTR_MERCURY_ISA_VERSION
	.align		4
        /*0020*/ 	.byte	0x03, 0x5f
        /*0022*/ 	.short	0x0101


	//----- nvinfo : EIATTR_EXIT_INSTR_OFFSETS
	.align		4
        /*0024*/ 	.byte	0x04, 0x1c
        /*0026*/ 	.short	(.L_256 - .L_255)


	//   ....[0]....
.L_255:
        /*0028*/ 	.word	0x00000010


	//----- nvinfo : EIATTR_MAX_THREADS
	.align		4
.L_256:
        /*002c*/ 	.byte	0x04, 0x05
        /*002e*/ 	.short	(.L_258 - .L_257)
.L_257:
        /*0030*/ 	.word	0x00000100
        /*0034*/ 	.word	0x00000001
        /*0038*/ 	.word	0x00000001


	//----- nvinfo : EIATTR_CBANK_PARAM_SIZE
	.align		4
.L_258:
        /*003c*/ 	.byte	0x03, 0x19
        /*003e*/ 	.short	0x0418


	//----- nvinfo : EIATTR_PARAM_CBANK
	.align		4
        /*0040*/ 	.byte	0x04, 0x0a
        /*0042*/ 	.short	(.L_260 - .L_259)
	.align		4
.L_259:
        /*0044*/ 	.word	index@(.nv.constant0._ZN7cutlass13device_kernelIN5flash19enable_sm80_to_sm89INS1_16FlashAttnFwdSm80INS1_25CollectiveMainloopFwdSm80ILi8ELi1ELb0EN4cute5tupleIJNS5_1CILi128EEENS7_ILi48EEENS7_ILi256EEEEEELi256ENS_6half_tEfNS_4arch4Sm80ELb0ELb0ELb1ELb1ELb1ELb1ELb1ELb0EEENS1_21CollectiveEpilogueFwdINS6_IJS8_SA_S9_EEENS6_IJNS7_ILi1EEESI_SI_EEESC_SE_Li256ELb1ELb1ELb0ELb0EEENS1_19SingleTileSchedulerILb1ELb0ELb1ELi128EEEEEEEEEvNT_6ParamsE)
        /*0048*/ 	.short	0x0210
        /*004a*/ 	.short	0x0418


	//----- nvinfo : EIATTR_SW_WAR
	.align		4
.L_260:
        /*004c*/ 	.byte	0x04, 0x36
        /*004e*/ 	.short	(.L_262 - .L_261)
.L_261:
        /*0050*/ 	.word	0x00000008
.L_262:


//--------------------- .nv.info._ZN7cutlass13device_kernelIN5flash19enable_sm80_to_sm89INS1_16FlashAttnFwdSm80INS1_25CollectiveMainloopFwdSm80ILi8ELi1ELb0EN4cute5tupleIJNS5_1CILi128EEENS7_ILi64EEENS7_ILi256EEEEEELi256ENS_6half_tEfNS_4arch4Sm80ELb0ELb1ELb1ELb0ELb1ELb0ELb1ELb0EEENS1_21CollectiveEpilogueFwdINS6_IJS8_SA_S9_EEENS6_IJNS7_ILi1EEESI_SI_EEESC_SE_Li256ELb0ELb1ELb0ELb0EEENS1_19SingleTileSchedulerILb0ELb0ELb1ELi128EEEEEEEEEvNT_6ParamsE --------------------------
	.section	.nv.info._ZN7cutlass13device_kernelIN5flash19enable_sm80_to_sm89INS1_16FlashAttnFwdSm80INS1_25CollectiveMainloopFwdSm80ILi8ELi1ELb0EN4cute5tupleIJNS5_1CILi128EEENS7_ILi64EEENS7_ILi256EEEEEELi256ENS_6half_tEfNS_4arch4Sm80ELb0ELb1ELb1ELb0ELb1ELb0ELb1ELb0EEENS1_21CollectiveEpilogueFwdINS6_IJS8_SA_S9_EEENS6_IJNS7_ILi1EEESI_SI_EEESC_SE_Li256ELb0ELb1ELb0ELb0EEENS1_19SingleTileSchedulerILb0ELb0ELb1ELi128EEEEEEEEEvNT_6ParamsE,"",@"SHT_CUDA_INFO"
	.sectionflags	@""
	.align	4


	//----- nvinfo : EIATTR_CUDA_API_VERSION
	.align		4
        /*0000*/ 	.byte	0x04, 0x37
        /*0002*/ 	.short	(.L_264 - .L_263)
.L_263:
        /*0004*/ 	.word	0x00000082


	//----- nvinfo : EIATTR_KPARAM_INFO
	.align		4
.L_264:
        /*0008*/ 	.byte	0x04, 0x17
        /*000a*/ 	.short	(.L_266 - .L_265)
.L_265:
        /*000c*/ 	.word	0x00000000
        /*0010*/ 	.short	0x0000
        /*0012*/ 	.short	0x0000
        /*0014*/ 	.byte	0x00, 0xf0, 0x61, 0x10


	//----- nvinfo : EIATTR_SPARSE_MMA_MASK
	.align		4
.L_266:
        /*0018*/ 	.byte	0x03, 0x50
        /*001a*/ 	.short	0x0000


	//----- nvinfo : EIATTR_MAXREG_COUNT
	.align		4
        /*001c*/ 	.byte	0x03, 0x1b
        /*001e*/ 	.short	0x00ff


	//----- nvinfo : EIATTR_MERCURY_ISA_VERSION
	.align		4
        /*0020*/ 	.byte	0x03, 0x5f
        /*0022*/ 	.short	0x0101


	//----- nvinfo : EIATTR_EXIT_INSTR_OFFSETS
	.align		4
        /*0024*/ 	.byte	0x04, 0x1c
        /*0026*/ 	.short	(.L_268 - .L_267)


	//   ....[0]....
.L_267:
        /*0028*/ 	.word	0x00000010


	//----- nvinfo : EIATTR_MAX_THREADS
	.align		4
.L_268:
        /*002c*/ 	.byte	0x04, 0x05
        /*002e*/ 	.short	(.L_270 - .L_269)
.L_269:
        /*0030*/ 	.word	0x00000100
        /*0034*/ 	.word	0x00000001
        /*0038*/ 	.word	0x00000001


	//----- nvinfo : EIATTR_CBANK_PARAM_SIZE
	.align		4
.L_270:
        /*003c*/ 	.byte	0x03, 0x19
        /*003e*/ 	.short	0x0418


	//----- nvinfo : EIATTR_PARAM_CBANK
	.align		4
        /*0040*/ 	.byte	0x04, 0x0a
        /*0042*/ 	.short	(.L_272 - .L_271)
	.align		4
.L_271:
        /*0044*/ 	.word	index@(.nv.constant0._ZN7cutlass13device_kernelIN5flash19enable_sm80_to_sm89INS1_16FlashAttnFwdSm80INS1_25CollectiveMainloopFwdSm80ILi8ELi1ELb0EN4cute5tupleIJNS5_1CILi128EEENS7_ILi64EEENS7_ILi256EEEEEELi256ENS_6half_tEfNS_4arch4Sm80ELb0ELb1ELb1ELb0ELb1ELb0ELb1ELb0EEENS1_21CollectiveEpilogueFwdINS6_IJS8_SA_S9_EEENS6_IJNS7_ILi1EEESI_SI_EEESC_SE_Li256ELb0ELb1ELb0ELb0EEENS1_19SingleTileSchedulerILb0ELb0ELb1ELi128EEEEEEEEEvNT_6ParamsE)
        /*0048*/ 	.short	0x0210
        /*004a*/ 	.short	0x0418


	//----- nvinfo : EIATTR_SW_WAR
	.align		4
.L_272:
        /*004c*/ 	.byte	0x04, 0x36
        /*004e*/ 	.short	(.L_274 - .L_273)
.L_273:
        /*0050*/ 	.word	0x00000008
.L_274:


//--------------------- .nv.info._ZN7cutlass13device_kernelIN5flash19enable_sm80_to_sm89INS1_16FlashAttnFwdSm80INS1_25CollectiveMainloopFwdSm80ILi8ELi1ELb0EN4cute5tupleIJNS5_1CILi128EEENS7_ILi64EEENS7_ILi256EEEEEELi256ENS_6half_tEfNS_4arch4Sm80ELb0ELb1ELb1ELb1ELb1ELb0ELb1ELb0EEENS1_21CollectiveEpilogueFwdINS6_IJS8_SA_S9_EEENS6_IJNS7_ILi1EEESI_SI_EEESC_SE_Li256ELb1ELb1ELb0ELb0EEENS1_19SingleTileSchedulerILb1ELb0ELb1ELi128EEEEEEEEEvNT_6ParamsE --------------------------
	.section	.nv.info._ZN7cutlass13device_kernelIN5flash19enable_sm80_to_sm89INS1_16FlashAttnFwdSm80INS1_25CollectiveMainloopFwdSm80ILi8ELi1ELb0EN4cute5tupleIJNS5_1CILi128EEENS7_ILi64EEENS7_ILi256EEEEEELi256ENS_6half_tEfNS_4arch4Sm80ELb0ELb1ELb1ELb1ELb1ELb0ELb1ELb0EEENS1_21CollectiveEpilogueFwdINS6_IJS8_SA_S9_EEENS6_IJNS7_ILi1EEESI_SI_EEESC_SE_Li256ELb1ELb1ELb0ELb0EEENS1_19SingleTileSchedulerILb1ELb0ELb1ELi128EEEEEEEEEvNT_6ParamsE,"",@"SHT_CUDA_INFO"
	.sectionflags	@""
	.align	4


	//----- nvinfo : EIATTR_CUDA_API_VERSION
	.align		4
        /*0000*/ 	.byte	0x04, 0x37
        /*0002*/ 	.short	(.L_276 - .L_275)
.L_275:
        /*0004*/ 	.word	0x00000082


	//----- nvinfo : EIATTR_KPARAM_INFO
	.align		4
.L_276:
        /*0008*/ 	.byte	0x04, 0x17
        /*000a*/ 	.short	(.L_278 - .L_277)
.L_277:
        /*000c*/ 	.word	0x00000000
        /*0010*/ 	.short	0x0000
        /*0012*/ 	.short	0x0000
        /*0014*/ 	.byte	0x00, 0xf0, 0x61, 0x10


	//----- nvinfo : EIATTR_SPARSE_MMA_MASK
	.align		4
.L_278:
        /*0018*/ 	.byte	0x03, 0x50
        /*001a*/ 	.short	0x0000


	//----- nvinfo : EIATTR_MAXREG_COUNT
	.align		4
        /*001c*/ 	.byte	0x03, 0x1b
        /*001e*/ 	.short	0x00ff


	//----- nvinfo : EIATTR_MERCURY_ISA_VERSION
	.align		4
        /*0020*/ 	.byte	0x03, 0x5f
        /*0022*/ 	.short	0x0101


	//----- nvinfo : EIATTR_EXIT_INSTR_OFFSETS
	.align		4
        /*0024*/ 	.byte	0x04, 0x1c
        /*0026*/ 	.short	(.L_280 - .L_279)


	//   ....[0]....
.L_279:
        /*0028*/ 	.word	0x00000010


	//----- nvinfo : EIATTR_MAX_THREADS
	.align		4
.L_280:
        /*002c*/ 	.byte	0x04, 0x05
        /*002e*/ 	.short	(.L_282 - .L_281)
.L_281:
        /*0030*/ 	.word	0x00000100
        /*0034*/ 	.word	0x00000001
        /*0038*/ 	.word	0x00000001


	//----- nvinfo : EIATTR_CBANK_PARAM_SIZE
	.align		4
.L_282:
        /*003c*/ 	.byte	0x03, 0x19
        /*003e*/ 	.short	0x0418


	//----- nvinfo : EIATTR_PARAM_CBANK
	.align		4
        /*0040*/ 	.byte	0x04, 0x0a
        /*0042*/ 	.short	(.L_284 - .L_283)
	.align		4
.L_283:
        /*0044*/ 	.word	index@(.nv.constant0._ZN7cutlass13device_kernelIN5flash19enable_sm80_to_sm89INS1_16FlashAttnFwdSm80INS1_25CollectiveMainloopFwdSm80ILi8ELi1ELb0EN4cute5tupleIJNS5_1CILi128EEENS7_ILi64EEENS7_ILi256EEEEEELi256ENS_6half_tEfNS_4arch4Sm80ELb0ELb1ELb1ELb1ELb1ELb0ELb1ELb0EEENS1_21CollectiveEpilogueFwdINS6_IJS8_SA_S9_EEENS6_IJNS7_ILi1EEESI_SI_EEESC_SE_Li256ELb1ELb1ELb0ELb0EEENS1_19SingleTileSchedulerILb1ELb0ELb1ELi128EEEEEEEEEvNT_6ParamsE)
        /*0048*/ 	.short	0x0210
        /*004a*/ 	.short	0x0418


	//----- nvinfo : EIATTR_SW_WAR
	.align		4
.L_284:
        /*004c*/ 	.byte	0x04, 0x36
        /*004e*/ 	.short	(.L_286 - .L_285)
.L_285:
        /*0050*/ 	.word	0x00000008
.L_286:


//--------------------- .nv.info._ZN7cutlass13device_kernelIN5flash19enable_sm80_to_sm89INS1_16FlashAttnFwdSm80INS1_25CollectiveMainloopFwdSm80ILi8ELi1ELb0EN4cute5tupleIJNS5_1CILi128EEENS7_ILi48EEENS7_ILi256EEEEEELi256ENS_6half_tEfNS_4arch4Sm80ELb0ELb1ELb1ELb1ELb1ELb1ELb1ELb0EEENS1_21CollectiveEpilogueFwdINS6_IJS8_SA_S9_EEENS6_IJNS7_ILi1EEESI_SI_EEESC_SE_Li256ELb1ELb1ELb0ELb0EEENS1_19SingleTileSchedulerILb1ELb0ELb1ELi128EEEEEEEEEvNT_6ParamsE --------------------------
	.section	.nv.info._ZN7cutlass13device_kernelIN5flash19enable_sm80_to_sm89INS1_16FlashAttnFwdSm80INS1_25CollectiveMainloopFwdSm80ILi8ELi1ELb0EN4cute5tupleIJNS5_1CILi128EEENS7_ILi48EEENS7_ILi256EEEEEELi256ENS_6half_tEfNS_4arch4Sm80ELb0ELb1ELb1ELb1ELb1ELb1ELb1ELb0EEENS1_21CollectiveEpilogueFwdINS6_IJS8_SA_S9_EEENS6_IJNS7_ILi1EEESI_SI_EEESC_SE_Li256ELb1ELb1ELb0ELb0EEENS1_19SingleTileSchedulerILb1ELb0ELb1ELi128EEEEEEEEEvNT_6ParamsE,"",@"SHT_CUDA_INFO"
	.sectionflags	@""
	.align	4


	//----- nvinfo : EIATTR_CUDA_API_VERSION
	.align		4
        /*0000*/ 	.byte	0x04, 0x37
        /*0002*/ 	.short	(.L_288 - .L_287)
.L_287:
        /*0004*/ 	.word	0x00000082


	//----- nvinfo : EIATTR_KPARAM_INFO
	.align		4
.L_288:
        /*0008*/ 	.byte	0x04, 0x17
        /*000a*/ 	.short	(.L_290 - .L_289)
.L_289:
        /*000c*/ 	.word	0x00000000
        /*0010*/ 	.short	0x0000
        /*0012*/ 	.short	0x0000
        /*0014*/ 	.byte	0x00, 0xf0, 0x61, 0x10


	//----- nvinfo : EIATTR_SPARSE_MMA_MASK
	.align		4
.L_290:
        /*0018*/ 	.byte	0x03, 0x50
        /*001a*/ 	.short	0x0000


	//----- nvinfo : EIATTR_MAXREG_COUNT
	.align		4
        /*001c*/ 	.byte	0x03, 0x1b
        /*001e*/ 	.short	0x00ff


	//----- nvinfo : EIATTR_MERCURY_ISA_VERSION
	.align		4
        /*0020*/ 	.byte	0x03, 0x5f
        /*0022*/ 	.short	0x0101


	//----- nvinfo : EIATTR_EXIT_INSTR_OFFSETS
	.align		4
        /*0024*/ 	.byte	0x04, 0x1c
        /*0026*/ 	.short	(.L_292 - .L_291)


	//   ....[0]....
.L_291:
        /*0028*/ 	.word	0x00000010


	//----- nvinfo : EIATTR_MAX_THREADS
	.align		4
.L_292:
        /*002c*/ 	.byte	0x04, 0x05
        /*002e*/ 	.short	(.L_294 - .L_293)
.L_293:
        /*0030*/ 	.word	0x00000100
        /*0034*/ 	.word	0x00000001
        /*0038*/ 	.word	0x00000001


	//----- nvinfo : EIATTR_CBANK_PARAM_SIZE
	.align		4
.L_294:
        /*003c*/ 	.byte	0x03, 0x19
        /*003e*/ 	.short	0x0418


	//----- nvinfo : EIATTR_PARAM_CBANK
	.align		4
        /*0040*/ 	.byte	0x04, 0x0a
        /*0042*/ 	.short	(.L_296 - .L_295)
	.align		4
.L_295:
        /*0044*/ 	.word	index@(.nv.constant0._ZN7cutlass13device_kernelIN5flash19enable_sm80_to_sm89INS1_16FlashAttnFwdSm80INS1_25CollectiveMainloopFwdSm80ILi8ELi1ELb0EN4cute5tupleIJNS5_1CILi128EEENS7_ILi48EEENS7_ILi256EEEEEELi256ENS_6half_tEfNS_4arch4Sm80ELb0ELb1ELb1ELb1ELb1ELb1ELb1ELb0EEENS1_21CollectiveEpilogueFwdINS6_IJS8_SA_S9_EEENS6_IJNS7_ILi1EEESI_SI_EEESC_SE_Li256ELb1ELb1ELb0ELb0EEENS1_19SingleTileSchedulerILb1ELb0ELb1ELi128EEEEEEEEEvNT_6ParamsE)
        /*0048*/ 	.short	0x0210
        /*004a*/ 	.short	0x0418


	//----- nvinfo : EIATTR_SW_WAR
	.align		4
.L_296:
        /*004c*/ 	.byte	0x04, 0x36
        /*004e*/ 	.short	(.L_298 - .L_297)
.L_297:
        /*0050*/ 	.word	0x00000008
.L_298:


//--------------------- .nv.info._ZN7cutlass13device_kernelIN5flash19enable_sm80_to_sm89INS1_16FlashAttnFwdSm80INS1_25CollectiveMainloopFwdSm80ILi8ELi1ELb0EN4cute5tupleIJNS5_1CILi128EEENS7_ILi96EEENS7_ILi256EEEEEELi256ENS_6half_tEfNS_4arch4Sm80ELb1ELb0ELb1ELb0ELb1ELb0ELb1ELb0EEENS1_21CollectiveEpilogueFwdINS6_IJS8_SA_S9_EEENS6_IJNS7_ILi1EEESI_SI_EEESC_SE_Li256ELb0ELb1ELb0ELb0EEENS1_30DynamicPersistentTileSchedulerILi256ELi256ELb0ELb1ELb0EEEEEEEEEvNT_6ParamsE --------------------------
	.section	.nv.info._ZN7cutlass13device_kernelIN5flash19enable_sm80_to_sm89INS1_16FlashAttnFwdSm80INS1_25CollectiveMainloopFwdSm80ILi8ELi1ELb0EN4cute5tupleIJNS5_1CILi128EEENS7_ILi96EEENS7_ILi256EEEEEELi256ENS_6half_tEfNS_4arch4Sm80ELb1ELb0ELb1ELb0ELb1ELb0ELb1ELb0EEENS1_21CollectiveEpilogueFwdINS6_IJS8_SA_S9_EEENS6_IJNS7_ILi1EEESI_SI_EEESC_SE_Li256ELb0ELb1ELb0ELb0EEENS1_30DynamicPersistentTileSchedulerILi256ELi256ELb0ELb1ELb0EEEEEEEEEvNT_6ParamsE,"",@"SHT_CUDA_INFO"
	.sectionflags	@""
	.align	4


	//----- nvinfo : EIATTR_CUDA_API_VERSION
	.align		4
        /*0000*/ 	.byte	0x04, 0x37
        /*0002*/ 	.short	(.L_300 - .L_299)
.L_299:
        /*0004*/ 	.word	0x00000082


	//----- nvinfo : EIATTR_KPARAM_INFO
	.align		4
.L_300:
        /*0008*/ 	.byte	0x04, 0x17
        /*000a*/ 	.short	(.L_302 - .L_301)
.L_301:
        /*000c*/ 	.word	0x00000000
        /*0010*/ 	.short	0x0000
        /*0012*/ 	.short	0x0000
        /*0014*/ 	.byte	0x00, 0xf0, 0xa1, 0x10


	//----- nvinfo : EIATTR_SPARSE_MMA_MASK
	.align		4
.L_302:
        /*0018*/ 	.byte	0x03, 0x50
        /*001a*/ 	.short	0x0000


	//----- nvinfo : EIATTR_MAXREG_COUNT
	.align		4
        /*001c*/ 	.byte	0x03, 0x1b
        /*001e*/ 	.short	0x00ff


	//----- nvinfo : EIATTR_MERCURY_ISA_VERSION
	.align		4
        /*0020*/ 	.byte	0x03, 0x5f
        /*0022*/ 	.short	0x0101


	//----- nvinfo : EIATTR_EXIT_INSTR_OFFSETS
	.align		4
        /*0024*/ 	.byte	0x04, 0x1c
        /*0026*/ 	.short	(.L_304 - .L_303)


	//   ....[0]....
.L_303:
        /*0028*/ 	.word	0x00000010


	//----- nvinfo : EIATTR_MAX_THREADS
	.align		4
.L_304:
        /*002c*/ 	.byte	0x04, 0x05
        /*002e*/ 	.short	(.L_306 - .L_305)
.L_305:
        /*0030*/ 	.word	0x00000100
        /*0034*/ 	.word	0x00000001
        /*0038*/ 	.word	0x00000001


	//----- nvinfo : EIATTR_CBANK_PARAM_SIZE
	.align		4
.L_306:
        /*003c*/ 	.byte	0x03, 0x19
        /*003e*/ 	.short	0x0428


	//----- nvinfo : EIATTR_PARAM_CBANK
	.align		4
        /*0040*/ 	.byte	0x04, 0x0a
        /*0042*/ 	.short	(.L_308 - .L_307)
	.align		4
.L_307:
        /*0044*/ 	.word	index@(.nv.constant0._ZN7cutlass13device_kernelIN5flash19enable_sm80_to_sm89INS1_16FlashAttnFwdSm80INS1_25CollectiveMainloopFwdSm80ILi8ELi1ELb0EN4cute5tupleIJNS5_1CILi128EEENS7_ILi96EEENS7_ILi256EEEEEELi256ENS_6half_tEfNS_4arch4Sm80ELb1ELb0ELb1ELb0ELb1ELb0ELb1ELb0EEENS1_21CollectiveEpilogueFwdINS6_IJS8_SA_S9_EEENS6_IJNS7_ILi1EEESI_SI_EEESC_SE_Li256ELb0ELb1ELb0ELb0EEENS1_30DynamicPersistentTileSchedulerILi256ELi256ELb0ELb1ELb0EEEEEEEEEvNT_6ParamsE)
        /*0048*/ 	.short	0x0210
        /*004a*/ 	.short	0x0428


	//----- nvinfo : EIATTR_SW_WAR
	.align		4
.L_308:
        /*004c*/ 	.byte	0x04, 0x36
        /*004e*/ 	.short	(.L_310 - .L_309)
.L_309:
        /*0050*/ 	.word	0x00000008
.L_310:


//--------------------- .nv.info._ZN7cutlass13device_kernelIN5flash19enable_sm80_to_sm89INS1_16FlashAttnFwdSm80INS1_25CollectiveMainloopFwdSm80ILi8ELi1ELb0EN4cute5tupleIJNS5_1CILi128EEENS7_ILi96EEENS7_ILi256EEEEEELi256ENS_6half_tEfNS_4arch4Sm80ELb1ELb0ELb1ELb1ELb1ELb0ELb1ELb0EEENS1_21CollectiveEpilogueFwdINS6_IJS8_SA_S9_EEENS6_IJNS7_ILi1EEESI_SI_EEESC_SE_Li256ELb1ELb1ELb0ELb0EEENS1_19SingleTileSchedulerILb1ELb0ELb1ELi128EEEEEEEEEvNT_6ParamsE --------------------------
	.section	.nv.info._ZN7cutlass13device_kernelIN5flash19enable_sm80_to_sm89INS1_16FlashAttnFwdSm80INS1_25CollectiveMainloopFwdSm80ILi8ELi1ELb0EN4cute5tupleIJNS5_1CILi128EEENS7_ILi96EEENS7_ILi256EEEEEELi256ENS_6half_tEfNS_4arch4Sm80ELb1ELb0ELb1ELb1ELb1ELb0ELb1ELb0EEENS1_21CollectiveEpilogueFwdINS6_IJS8_SA_S9_EEENS6_IJNS7_ILi1EEESI_SI_EEESC_SE_Li256ELb1ELb1ELb0ELb0EEENS1_19SingleTileSchedulerILb1ELb0ELb1ELi128EEEEEEEEEvNT_6ParamsE,"",@"SHT_CUDA_INFO"
	.sectionflags	@""
	.align	4


	//----- nvinfo : EIATTR_CUDA_API_VERSION
	.align		4
        /*0000*/ 	.byte	0x04, 0x37
        /*0002*/ 	.short	(.L_312 - .L_311)
.L_311:
        /*0004*/ 	.word	0x00000082


	//----- nvinfo : EIATTR_KPARAM_INFO
	.align		4
.L_312:
        /*0008*/ 	.byte	0x04, 0x17
        /*000a*/ 	.short	(.L_314 - .L_313)
.L_313:
        /*000c*/ 	.word	0x00000000
        /*0010*/ 	.short	0x0000
        /*0012*/ 	.short	0x0000
        /*0014*/ 	.byte	0x00, 0xf0, 0x61, 0x10


	//----- nvinfo : EIATTR_SPARSE_MMA_MASK
	.align		4
.L_314:
        /*0018*/ 	.byte	0x03, 0x50
        /*001a*/ 	.short	0x0000


	//----- nvinfo : EIATTR_MAXREG_COUNT
	.align		4
        /*001c*/ 	.byte	0x03, 0x1b
        /*001e*/ 	.short	0x00ff


	//----- nvinfo : EIATTR_MERCURY_ISA_VERSION
	.align		4
        /*0020*/ 	.byte	0x03, 0x5f
        /*0022*/ 	.short	0x0101


	//----- nvinfo : EIATTR_EXIT_INSTR_OFFSETS
	.align		4
        /*0024*/ 	.byte	0x04, 0x1c
        /*0026*/ 	.short	(.L_316 - .L_315)


	//   ....[0]....
.L_315:
        /*0028*/ 	.word	0x00000010


	//----- nvinfo : EIATTR_MAX_THREADS
	.align		4
.L_316:
        /*002c*/ 	.byte	0x04, 0x05
        /*002e*/ 	.short	(.L_318 - .L_317)
.L_317:
        /*0030*/ 	.word	0x00000100
        /*0034*/ 	.word	0x00000001
        /*0038*/ 	.word	0x00000001


	//----- nvinfo : EIATTR_CBANK_PARAM_SIZE
	.align		4
.L_318:
        /*003c*/ 	.byte	0x03, 0x19
        /*003e*/ 	.short	0x0418


	//----- nvinfo : EIATTR_PARAM_CBANK
	.align		4
        /*0040*/ 	.byte	0x04, 0x0a
        /*0042*/ 	.short	(.L_320 - .L_319)
	.align		4
.L_319:
        /*0044*/ 	.word	index@(.nv.constant0._ZN7cutlass13device_kernelIN5flash19enable_sm80_to_sm89INS1_16FlashAttnFwdSm80INS1_25CollectiveMainloopFwdSm80ILi8ELi1ELb0EN4cute5tupleIJNS5_1CILi128EEENS7_ILi96EEENS7_ILi256EEEEEELi256ENS_6half_tEfNS_4arch4Sm80ELb1ELb0ELb1ELb1ELb1ELb0ELb1ELb0EEENS1_21CollectiveEpilogueFwdINS6_IJS8_SA_S9_EEENS6_IJNS7_ILi1EEESI_SI_EEESC_SE_Li256ELb1ELb1ELb0ELb0EEENS1_19SingleTileSchedulerILb1ELb0ELb1ELi128EEEEEEEEEvNT_6ParamsE)
        /*0048*/ 	.short	0x0210
        /*004a*/ 	.short	0x0418


	//----- nvinfo : EIATTR_SW_WAR
	.align		4
.L_320:
        /*004c*/ 	.byte	0x04, 0x36
        /*004e*/ 	.short	(.L_322 - .L_321)
.L_321:
        /*0050*/ 	.word	0x00000008
.L_322:


//--------------------- .nv.info._ZN7cutlass13device_kernelIN5flash19enable_sm80_to_sm89INS1_16FlashAttnFwdSm80INS1_25CollectiveMainloopFwdSm80ILi8ELi1ELb0EN4cute5tupleIJNS5_1CILi128EEENS7_ILi48EEENS7_ILi256EEEEEELi256ENS_6half_tEfNS_4arch4Sm80ELb1ELb0ELb1ELb1ELb1ELb1ELb1ELb0EEENS1_21CollectiveEpilogueFwdINS6_IJS8_SA_S9_EEENS6_IJNS7_ILi1EEESI_SI_EEESC_SE_Li256ELb1ELb1ELb0ELb0EEENS1_19SingleTileSchedulerILb1ELb0ELb1ELi128EEEEEEEEEvNT_6ParamsE --------------------------
	.section	.nv.info._ZN7cutlass13device_kernelIN5flash19enable_sm80_to_sm89INS1_16FlashAttnFwdSm80INS1_25CollectiveMainloopFwdSm80ILi8ELi1ELb0EN4cute5tupleIJNS5_1CILi128EEENS7_ILi48EEENS7_ILi256EEEEEELi256ENS_6half_tEfNS_4arch4Sm80ELb1ELb0ELb1ELb1ELb1ELb1ELb1ELb0EEENS1_21CollectiveEpilogueFwdINS6_IJS8_SA_S9_EEENS6_IJNS7_ILi1EEESI_SI_EEESC_SE_Li256ELb1ELb1ELb0ELb0EEENS1_19SingleTileSchedulerILb1ELb0ELb1ELi128EEEEEEEEEvNT_6ParamsE,"",@"SHT_CUDA_INFO"
	.sectionflags	@""
	.align	4


	//----- nvinfo : EIATTR_CUDA_API_VERSION
	.align		4
        /*0000*/ 	.byte	0x04, 0x37
        /*0002*/ 	.short	(.L_324 - .L_323)
.L_323:
        /*0004*/ 	.word	0x00000082


	//----- nvinfo : EIATTR_KPARAM_INFO
	.align		4
.L_324:
        /*0008*/ 	.byte	0x04, 0x17
        /*000a*/ 	.short	(.L_326 - .L_325)
.L_325:
        /*000c*/ 	.word	0x00000000
        /*0010*/ 	.short	0x0000
        /*0012*/ 	.short	0x0000
        /*0014*/ 	.byte	0x00, 0xf0, 0x61, 0x10


	//----- nvinfo : EIATTR_SPARSE_MMA_MASK
	.align		4
.L_326:
        /*0018*/ 	.byte	0x03, 0x50
        /*001a*/ 	.short	0x0000


	//----- nvinfo : EIATTR_MAXREG_COUNT
	.align		4
        /*001c*/ 	.byte	0x03, 0x1b
        /*001e*/ 	.short	0x00ff


	//----- nvinfo : EIATTR_MERCURY_ISA_VERSION
	.align		4
        /*0020*/ 	.byte	0x03, 0x5f
        /*0022*/ 	.short	0x0101


	//----- nvinfo : EIATTR_EXIT_INSTR_OFFSETS
	.align		4
        /*0024*/ 	.byte	0x04, 0x1c
        /*0026*/ 	.short	(.L_328 - .L_327)


	//   ....[0]....
.L_327:
        /*0028*/ 	.word	0x00000010


	//----- nvinfo : EIATTR_MAX_THREADS
	.align		4
.L_328:
        /*002c*/ 	.byte	0x04, 0x05
        /*002e*/ 	.short	(.L_330 - .L_329)
.L_329:
        /*0030*/ 	.word	0x00000100
        /*0034*/ 	.word	0x00000001
        /*0038*/ 	.word	0x00000001


	//----- nvinfo : EIATTR_CBANK_PARAM_SIZE
	.align		4
.L_330:
        /*003c*/ 	.byte	0x03, 0x19
        /*003e*/ 	.short	0x0418


	//----- nvinfo : EIATTR_PARAM_CBANK
	.align		4
        /*0040*/ 	.byte	0x04, 0x0a
        /*0042*/ 	.short	(.L_332 - .L_331)
	.align		4
.L_331:
        /*0044*/ 	.word	index@(.nv.constant0._ZN7cutlass13device_kernelIN5flash19enable_sm80_to_sm89INS1_16FlashAttnFwdSm80INS1_25CollectiveMainloopFwdSm80ILi8ELi1ELb0EN4cute5tupleIJNS5_1CILi128EEENS7_ILi48EEENS7_ILi256EEEEEELi256ENS_6half_tEfNS_4arch4Sm80ELb1ELb0ELb1ELb1ELb1ELb1ELb1ELb0EEENS1_21CollectiveEpilogueFwdINS6_IJS8_SA_S9_EEENS6_IJNS7_ILi1EEESI_SI_EEESC_SE_Li256ELb1ELb1ELb0ELb0EEENS1_19SingleTileSchedulerILb1ELb0ELb1ELi128EEEEEEEEEvNT_6ParamsE)
        /*0048*/ 	.short	0x0210
        /*004a*/ 	.short	0x0418


	//----- nvinfo : EIATTR_SW_WAR
	.align		4
.L_332:
        /*004c*/ 	.byte	0x04, 0x36
        /*004e*/ 	.short	(.L_334 - .L_333)
.L_333:
        /*0050*/ 	.word	0x00000008
.L_334:


//--------------------- .nv.callgraph             --------------------------
	.section	.nv.callgraph,"",@"SHT_CUDA_CALLGRAPH"
	.align	4
	.sectionentsize	8
	.align		4
        /*0000*/ 	.word	0x00000000
	.align		4
        /*0004*/ 	.word	0xffffffff
	.align		4
        /*0008*/ 	.word	0x00000000
	.align		4
        /*000c*/ 	.word	0xfffffffe
	.align		4
        /*0010*/ 	.word	0x00000000
	.align		4
        /*0014*/ 	.word	0xfffffffd
	.align		4
        /*0018*/ 	.word	0x00000000
	.align		4
        /*001c*/ 	.word	0xfffffffc


//--------------------- .nv.constant4             --------------------------
	.section	.nv.constant4,"a",@progbits
	.align	8
	.align		8
.nv.constant4:
        /*0000*/ 	.dword	_ZN80_INTERNAL_c93eee38_44_flash_fwd_hdim256_fp16_paged_softcap_sm80_cu_ceb34e2a_36524cuda3std3__45__cpo5beginE
	.align		8
        /*0008*/ 	.dword	_ZN80_INTERNAL_c93eee38_44_flash_fwd_hdim256_fp16_paged_softcap_sm80_cu_ceb34e2a_36524cuda3std3__45__cpo3endE
	.align		8
        /*0010*/ 	.dword	_ZN80_INTERNAL_c93eee38_44_flash_fwd_hdim256_fp16_paged_softcap_sm80_cu_ceb34e2a_36524cuda3std3__45__cpo6cbeginE
	.align		8
        /*0018*/ 	.dword	_ZN80_INTERNAL_c93eee38_44_flash_fwd_hdim256_fp16_paged_softcap_sm80_cu_ceb34e2a_36524cuda3std3__45__cpo4cendE
	.align		8
        /*0020*/ 	.dword	_ZN80_INTERNAL_c93eee38_44_flash_fwd_hdim256_fp16_paged_softcap_sm80_cu_ceb34e2a_36524cuda3std3__482_GLOBAL__N__c93eee38_44_flash_fwd_hdim256_fp16_paged_softcap_sm80_cu_ceb34e2a_36526ignoreE
	.align		8
        /*0028*/ 	.dword	_ZN80_INTERNAL_c93eee38_44_flash_fwd_hdim256_fp16_paged_softcap_sm80_cu_ceb34e2a_36524cuda3std3__419piecewise_constructE
	.align		8
        /*0030*/ 	.dword	_ZN80_INTERNAL_c93eee38_44_flash_fwd_hdim256_fp16_paged_softcap_sm80_cu_ceb34e2a_36524cuda3std3__48in_placeE
	.align		8
        /*0038*/ 	.dword	_ZN80_INTERNAL_c93eee38_44_flash_fwd_hdim256_fp16_paged_softcap_sm80_cu_ceb34e2a_36524cuda3std6ranges3__45__cpo4swapE
	.align		8
        /*0040*/ 	.dword	_ZN80_INTERNAL_c93eee38_44_flash_fwd_hdim256_fp16_paged_softcap_sm80_cu_ceb34e2a_36524cuda3std6ranges3__45__cpo9iter_moveE
	.align		8
        /*0048*/ 	.dword	_ZN80_INTERNAL_c93eee38_44_flash_fwd_hdim256_fp16_paged_softcap_sm80_cu_ceb34e2a_36524cute7productE
	.align		8
        /*0050*/ 	.dword	_ZN80_INTERNAL_c93eee38_44_flash_fwd_hdim256_fp16_paged_softcap_sm80_cu_ceb34e2a_36524cute1_E


//--------------------- .text._ZN7cutlass13device_kernelIN5flash19enable_sm80_to_sm89INS1_16FlashAttnFwdSm80INS1_25CollectiveMainloopFwdSm80ILi8ELi1ELb1EN4cute5tupleIJNS5_1CILi128EEENS7_ILi64EEENS7_ILi256EEEEEELi256ENS_6half_tEfNS_4arch4Sm80ELb0ELb0ELb1ELb0ELb1ELb0ELb1ELb0EEENS1_21CollectiveEpilogueFwdINS6_IJS8_SA_S9_EEENS6_IJNS7_ILi1EEESI_SI_EEESC_SE_Li256ELb0ELb1ELb0ELb0EEENS1_19SingleTileSchedulerILb0ELb0ELb1ELi128EEEEEEEEEvNT_6ParamsE --------------------------
	.section	.text._ZN7cutlass13device_kernelIN5flash19enable_sm80_to_sm89INS1_16FlashAttnFwdSm80INS1_25CollectiveMainloopFwdSm80ILi8ELi1ELb1EN4cute5tupleIJNS5_1CILi128EEENS7_ILi64EEENS7_ILi256EEEEEELi256ENS_6half_tEfNS_4arch4Sm80ELb0ELb0ELb1ELb0ELb1ELb0ELb1ELb0EEENS1_21CollectiveEpilogueFwdINS6_IJS8_SA_S9_EEENS6_IJNS7_ILi1EEESI_SI_EEESC_SE_Li256ELb0ELb1ELb0ELb0EEENS1_19SingleTileSchedulerILb0ELb0ELb1ELi128EEEEEEEEEvNT_6ParamsE,"ax",@progbits
	.align	128
.text._ZN7cutlass13device_kernelIN5flash19enable_sm80_to_sm89INS1_16FlashAttnFwdSm80INS1_25CollectiveMainloopFwdSm80ILi8ELi1ELb1EN4cute5tupleIJNS5_1CILi128EEENS7_ILi64EEENS7_ILi256EEEEEELi256ENS_6half_tEfNS_4arch4Sm80ELb0ELb0ELb1ELb0ELb1ELb0ELb1ELb0EEENS1_21CollectiveEpilogueFwdINS6_IJS8_SA_S9_EEENS6_IJNS7_ILi1EEESI_SI_EEESC_SE_Li256ELb0ELb1ELb0ELb0EEENS1_19SingleTileSchedulerILb0ELb0ELb1ELi128EEEEEEEEEvNT_6ParamsE:
        .type           _ZN7cutlass13device_kernelIN5flash19enable_sm80_to_sm89INS1_16FlashAttnFwdSm80INS1_25CollectiveMainloopFwdSm80ILi8ELi1ELb1EN4cute5tupleIJNS5_1CILi128EEENS7_ILi64EEENS7_ILi256EEEEEELi256ENS_6half_tEfNS_4arch4Sm80ELb0ELb0ELb1ELb0ELb1ELb0ELb1ELb0EEENS1_21CollectiveEpilogueFwdINS6_IJS8_SA_S9_EEENS6_IJNS7_ILi1EEESI_SI_EEESC_SE_Li256ELb0ELb1ELb0ELb0EEENS1_19SingleTileSchedulerILb0ELb0ELb1ELi128EEEEEEEEEvNT_6ParamsE,@function
        .size           _ZN7cutlass13device_kernelIN5flash19enable_sm80_to_sm89INS1_16FlashAttnFwdSm80INS1_25CollectiveMainloopFwdSm80ILi8ELi1ELb1EN4cute5tupleIJNS5_1CILi128EEENS7_ILi64EEENS7_ILi256EEEEEELi256ENS_6half_tEfNS_4arch4Sm80ELb0ELb0ELb1ELb0ELb1ELb0ELb1ELb0EEENS1_21CollectiveEpilogueFwdINS6_IJS8_SA_S9_EEENS6_IJNS7_ILi1EEESI_SI_EEESC_SE_Li256ELb0ELb1ELb0ELb0EEENS1_19SingleTileSchedulerILb0ELb0ELb1ELi128EEEEEEEEEvNT_6ParamsE,(.L_x_18 - _ZN7cutlass13device_kernelIN5flash19enable_sm80_to_sm89INS1_16FlashAttnFwdSm80INS1_25CollectiveMainloopFwdSm80ILi8ELi1ELb1EN4cute5tupleIJNS5_1CILi128EEENS7_ILi64EEENS7_ILi256EEEEEELi256ENS_6half_tEfNS_4arch4Sm80ELb0ELb0ELb1ELb0ELb1ELb0ELb1ELb0EEENS1_21CollectiveEpilogueFwdINS6_IJS8_SA_S9_EEENS6_IJNS7_ILi1EEESI_SI_EEESC_SE_Li256ELb0ELb1ELb0ELb0EEENS1_19SingleTileSchedulerILb0ELb0ELb1ELi128EEEEEEEEEvNT_6ParamsE)
        .other          _ZN7cutlass13device_kernelIN5flash19enable_sm80_to_sm89INS1_16FlashAttnFwdSm80INS1_25CollectiveMainloopFwdSm80ILi8ELi1ELb1EN4cute5tupleIJNS5_1CILi128EEENS7_ILi64EEENS7_ILi256EEEEEELi256ENS_6half_tEfNS_4arch4Sm80ELb0ELb0ELb1ELb0ELb1ELb0ELb1ELb0EEENS1_21CollectiveEpilogueFwdINS6_IJS8_SA_S9_EEENS6_IJNS7_ILi1EEESI_SI_EEESC_SE_Li256ELb0ELb1ELb0ELb0EEENS1_19SingleTileSchedulerILb0ELb0ELb1ELi128EEEEEEEEEvNT_6ParamsE,@"STO_CUDA_ENTRY STV_DEFAULT"
_ZN7cutlass13device_kernelIN5flash19enable_sm80_to_sm89INS1_16FlashAttnFwdSm80INS1_25CollectiveMainloopFwdSm80ILi8ELi1ELb1EN4cute5tupleIJNS5_1CILi128EEENS7_ILi64EEENS7_ILi256EEEEEELi256ENS_6half_tEfNS_4arch4Sm80ELb0ELb0ELb1ELb0ELb1ELb0ELb1ELb0EEENS1_21CollectiveEpilogueFwdINS6_IJS8_SA_S9_EEENS6_IJNS7_ILi1EEESI_SI_EEESC_SE_Li256ELb0ELb1ELb0ELb0EEENS1_19SingleTileSchedulerILb0ELb0ELb1ELi128EEEEEEEEEvNT_6ParamsE:
[----:B------:R-:W-:Y:S01]  /*0000*/  LDC R1, c[0x0][0x28] ;  /* 0x00000a00ff017b82 */ /* 0x000fe20000000800 */
[----:B------:R-:W-:Y:S05]  /*0010*/  EXIT ;  /* 0x000000000000794d */ /* 0x000fea0003800000 */
.L_x_0:
[----:B------:R-:W-:-:S00]  /*0020*/  BRA `(.L_x_0) ;  /* 0xfffffffc00fc7947 */ /* 0x000fc0000383ffff */
[----:B------:R-:W-:-:S00]  /*0030*/  NOP ;  /* 0x0000000000007918 */ /* 0x000fc00000000000 */
        /* <DEDUP_REMOVED lines=12> */
.L_x_18:


//--------------------- .text._ZN7cutlass13device_kernelIN5flash19enable_sm80_to_sm89INS1_16FlashAttnFwdSm80INS1_25CollectiveMainloopFwdSm80ILi8ELi1ELb1EN4cute5tupleIJNS5_1CILi128EEENS7_ILi64EEENS7_ILi256EEEEEELi256ENS_6half_tEfNS_4arch4Sm80ELb0ELb0ELb1ELb1ELb1ELb0ELb1ELb0EEENS1_21CollectiveEpilogueFwdINS6_IJS8_SA_S9_EEENS6_IJNS7_ILi1EEESI_SI_EEESC_SE_Li256ELb1ELb1ELb0ELb0EEENS1_19SingleTileSchedulerILb1ELb0ELb1ELi128EEEEEEEEEvNT_6ParamsE --------------------------
	.section	.text._ZN7cutlass13device_kernelIN5flash19enable_sm80_to_sm89INS1_16FlashAttnFwdSm80INS1_25CollectiveMainloopFwdSm80ILi8ELi1ELb1EN4cute5tupleIJNS5_1CILi128EEENS7_ILi64EEENS7_ILi256EEEEEELi256ENS_6half_tEfNS_4arch4Sm80ELb0ELb0ELb1ELb1ELb1ELb0ELb1ELb0EEENS1_21CollectiveEpilogueFwdINS6_IJS8_SA_S9_EEENS6_IJNS7_ILi1EEESI_SI_EEESC_SE_Li256ELb1ELb1ELb0ELb0EEENS1_19SingleTileSchedulerILb1ELb0ELb1ELi128EEEEEEEEEvNT_6ParamsE,"ax",@progbits
	.align	128
.text._ZN7cutlass13device_kernelIN5flash19enable_sm80_to_sm89INS1_16FlashAttnFwdSm80INS1_25CollectiveMainloopFwdSm80ILi8ELi1ELb1EN4cute5tupleIJNS5_1CILi128EEENS7_ILi64EEENS7_ILi256EEEEEELi256ENS_6half_tEfNS_4arch4Sm80ELb0ELb0ELb1ELb1ELb1ELb0ELb1ELb0EEENS1_21CollectiveEpilogueFwdINS6_IJS8_SA_S9_EEENS6_IJNS7_ILi1EEESI_SI_EEESC_SE_Li256ELb1ELb1ELb0ELb0EEENS1_19SingleTileSchedulerILb1ELb0ELb1ELi128EEEEEEEEEvNT_6ParamsE:
        .type           _ZN7cutlass13device_kernelIN5flash19enable_sm80_to_sm89INS1_16FlashAttnFwdSm80INS1_25CollectiveMainloopFwdSm80ILi8ELi1ELb1EN4cute5tupleIJNS5_1CILi128EEENS7_ILi64EEENS7_ILi256EEEEEELi256ENS_6half_tEfNS_4arch4Sm80ELb0ELb0ELb1ELb1ELb1ELb0ELb1ELb0EEENS1_21CollectiveEpilogueFwdINS6_IJS8_SA_S9_EEENS6_IJNS7_ILi1EEESI_SI_EEESC_SE_Li256ELb1ELb1ELb0ELb0EEENS1_19SingleTileSchedulerILb1ELb0ELb1ELi128EEEEEEEEEvNT_6ParamsE,@function
        .size           _ZN7cutlass13device_kernelIN5flash19enable_sm80_to_sm89INS1_16FlashAttnFwdSm80INS1_25CollectiveMainloopFwdSm80ILi8ELi1ELb1EN4cute5tupleIJNS5_1CILi128EEENS7_ILi64EEENS7_ILi256EEEEEELi256ENS_6half_tEfNS_4arch4Sm80ELb0ELb0ELb1ELb1ELb1ELb0ELb1ELb0EEENS1_21CollectiveEpilogueFwdINS6_IJS8_SA_S9_EEENS6_IJNS7_ILi1EEESI_SI_EEESC_SE_Li256ELb1ELb1ELb0ELb0EEENS1_19SingleTileSchedulerILb1ELb0ELb1ELi128EEEEEEEEEvNT_6ParamsE,(.L_x_19 - _ZN7cutlass13device_kernelIN5flash19enable_sm80_to_sm89INS1_16FlashAttnFwdSm80INS1_25CollectiveMainloopFwdSm80ILi8ELi1ELb1EN4cute5tupleIJNS5_1CILi128EEENS7_ILi64EEENS7_ILi256EEEEEELi256ENS_6half_tEfNS_4arch4Sm80ELb0ELb0ELb1ELb1ELb1ELb0ELb1ELb0EEENS1_21CollectiveEpilogueFwdINS6_IJS8_SA_S9_EEENS6_IJNS7_ILi1EEESI_SI_EEESC_SE_Li256ELb1ELb1ELb0ELb0EEENS1_19SingleTileSchedulerILb1ELb0ELb1ELi128EEEEEEEEEvNT_6ParamsE)
        .other          _ZN7cutlass13device_kernelIN5flash19enable_sm80_to_sm89INS1_16FlashAttnFwdSm80INS1_25CollectiveMainloopFwdSm80ILi8ELi1ELb1EN4cute5tupleIJNS5_1CILi128EEENS7_ILi64EEENS7_ILi256EEEEEELi256ENS_6half_tEfNS_4arch4Sm80ELb0ELb0ELb1ELb1ELb1ELb0ELb1ELb0EEENS1_21CollectiveEpilogueFwdINS6_IJS8_SA_S9_EEENS6_IJNS7_ILi1EEESI_SI_EEESC_SE_Li256ELb1ELb1ELb0ELb0EEENS1_19SingleTileSchedulerILb1ELb0ELb1ELi128EEEEEEEEEvNT_6ParamsE,@"STO_CUDA_ENTRY STV_DEFAULT"
_ZN7cutlass13device_kernelIN5flash19enable_sm80_to_sm89INS1_16FlashAttnFwdSm80INS1_25CollectiveMainloopFwdSm80ILi8ELi1ELb1EN4cute5tupleIJNS5_1CILi128EEENS7_ILi64EEENS7_ILi256EEEEEELi256ENS_6half_tEfNS_4arch4Sm80ELb0ELb0ELb1ELb1ELb1ELb0ELb1ELb0EEENS1_21CollectiveEpilogueFwdINS6_IJS8_SA_S9_EEENS6_IJNS7_ILi1EEESI_SI_EEESC_SE_Li256ELb1ELb1ELb0ELb0EEENS1_19SingleTileSchedulerILb1ELb0ELb1ELi128EEEEEEEEEvNT_6ParamsE:
[----:B------:R-:W-:Y:S01]  /*0000*/  LDC R1, c[0x0][0x28] ;  /* 0x00000a00ff017b82 */ /* 0x000fe20000000800 */
[----:B------:R-:W-:Y:S05]  /*0010*/  EXIT ;  /* 0x000000000000794d */ /* 0x000fea0003800000 */
.L_x_1:
        /* <DEDUP_REMOVED lines=14> */
.L_x_19:


//--------------------- .text._ZN7cutlass13device_kernelIN5flash19enable_sm80_to_sm89INS1_16FlashAttnFwdSm80INS1_25CollectiveMainloopFwdSm80ILi8ELi1ELb0EN4cute5tupleIJNS5_1CILi128EEENS7_ILi32EEENS7_ILi256EEEEEELi256ENS_6half_tEfNS_4arch4Sm80ELb0ELb0ELb1ELb1ELb1ELb1ELb1ELb0EEENS1_21CollectiveEpilogueFwdINS6_IJS8_SA_S9_EEENS6_IJNS7_ILi1EEESI_SI_EEESC_SE_Li256ELb1ELb1ELb0ELb0EEENS1_19SingleTileSchedulerILb1ELb0ELb1ELi128EEEEEEEEEvNT_6ParamsE --------------------------
	.section	.text._ZN7cutlass13device_kernelIN5flash19enable_sm80_to_sm89INS1_16FlashAttnFwdSm80INS1_25CollectiveMainloopFwdSm80ILi8ELi1ELb0EN4cute5tupleIJNS5_1CILi128EEENS7_ILi32EEENS7_ILi256EEEEEELi256ENS_6half_tEfNS_4arch4Sm80ELb0ELb0ELb1ELb1ELb1ELb1ELb1ELb0EEENS1_21CollectiveEpilogueFwdINS6_IJS8_SA_S9_EEENS6_IJNS7_ILi1EEESI_SI_EEESC_SE_Li256ELb1ELb1ELb0ELb0EEENS1_19SingleTileSchedulerILb1ELb0ELb1ELi128EEEEEEEEEvNT_6ParamsE,"ax",@progbits
	.align	128
.text._ZN7cutlass13device_kernelIN5flash19enable_sm80_to_sm89INS1_16FlashAttnFwdSm80INS1_25CollectiveMainloopFwdSm80ILi8ELi1ELb0EN4cute5tupleIJNS5_1CILi128EEENS7_ILi32EEENS7_ILi256EEEEEELi256ENS_6half_tEfNS_4arch4Sm80ELb0ELb0ELb1ELb1ELb1ELb1ELb1ELb0EEENS1_21CollectiveEpilogueFwdINS6_IJS8_SA_S9_EEENS6_IJNS7_ILi1EEESI_SI_EEESC_SE_Li256ELb1ELb1ELb0ELb0EEENS1_19SingleTileSchedulerILb1ELb0ELb1ELi128EEEEEEEEEvNT_6ParamsE:
        .type           _ZN7cutlass13device_kernelIN5flash19enable_sm80_to_sm89INS1_16FlashAttnFwdSm80INS1_25CollectiveMainloopFwdSm80ILi8ELi1ELb0EN4cute5tupleIJNS5_1CILi128EEENS7_ILi32EEENS7_ILi256EEEEEELi256ENS_6half_tEfNS_4arch4Sm80ELb0ELb0ELb1ELb1ELb1ELb1ELb1ELb0EEENS1_21CollectiveEpilogueFwdINS6_IJS8_SA_S9_EEENS6_IJNS7_ILi1EEESI_SI_EEESC_SE_Li256ELb1ELb1ELb0ELb0EEENS1_19SingleTileSchedulerILb1ELb0ELb1ELi128EEEEEEEEEvNT_6ParamsE,@function
        .size           _ZN7cutlass13device_kernelIN5flash19enable_sm80_to_sm89INS1_16FlashAttnFwdSm80INS1_25CollectiveMainloopFwdSm80ILi8ELi1ELb0EN4cute5tupleIJNS5_1CILi128EEENS7_ILi32EEENS7_ILi256EEEEEELi256ENS_6half_tEfNS_4arch4Sm80ELb0ELb0ELb1ELb1ELb1ELb1ELb1ELb0EEENS1_21CollectiveEpilogueFwdINS6_IJS8_SA_S9_EEENS6_IJNS7_ILi1EEESI_SI_EEESC_SE_Li256ELb1ELb1ELb0ELb0EEENS1_19SingleTileSchedulerILb1ELb0ELb1ELi128EEEEEEEEEvNT_6ParamsE,(.L_x_20 - _ZN7cutlass13device_kernelIN5flash19enable_sm80_to_sm89INS1_16FlashAttnFwdSm80INS1_25CollectiveMainloopFwdSm80ILi8ELi1ELb0EN4cute5tupleIJNS5_1CILi128EEENS7_ILi32EEENS7_ILi256EEEEEELi256ENS_6half_tEfNS_4arch4Sm80ELb0ELb0ELb1ELb1ELb1ELb1ELb1ELb0EEENS1_21CollectiveEpilogueFwdINS6_IJS8_SA_S9_EEENS6_IJNS7_ILi1EEESI_SI_EEESC_SE_Li256ELb1ELb1ELb0ELb0EEENS1_19SingleTileSchedulerILb1ELb0ELb1ELi128EEEEEEEEEvNT_6ParamsE)
        .other          _ZN7cutlass13device_kernelIN5flash19enable_sm80_to_sm89INS1_16FlashAttnFwdSm80INS1_25CollectiveMainloopFwdSm80ILi8ELi1ELb0EN4cute5tupleIJNS5_1CILi128EEENS7_ILi32EEENS7_ILi256EEEEEELi256ENS_6half_tEfNS_4arch4Sm80ELb0ELb0ELb1ELb1ELb1ELb1ELb1ELb0EEENS1_21CollectiveEpilogueFwdINS6_IJS8_SA_S9_EEENS6_IJNS7_ILi1EEESI_SI_EEESC_SE_Li256ELb1ELb1ELb0ELb0EEENS1_19SingleTileSchedulerILb1ELb0ELb1ELi128EEEEEEEEEvNT_6ParamsE,@"STO_CUDA_ENTRY STV_DEFAULT"
_ZN7cutlass13device_kernelIN5flash19enable_sm80_to_sm89INS1_16FlashAttnFwdSm80INS1_25CollectiveMainloopFwdSm80ILi8ELi1ELb0EN4cute5tupleIJNS5_1CILi128EEENS7_ILi32EEENS7_ILi256EEEEEELi256ENS_6half_tEfNS_4arch4Sm80ELb0ELb0ELb1ELb1ELb1ELb1ELb1ELb0EEENS1_21CollectiveEpilogueFwdINS6_IJS8_SA_S9_EEENS6_IJNS7_ILi1EEESI_SI_EEESC_SE_Li256ELb1ELb1ELb0ELb0EEENS1_19SingleTileSchedulerILb1ELb0ELb1ELi128EEEEEEEEEvNT_6ParamsE:
[----:B------:R-:W-:Y:S01]  /*0000*/  LDC R1, c[0x0][0x28] ;  /* 0x00000a00ff017b82 */ /* 0x000fe20000000800 */
[----:B------:R-:W-:Y:S05]  /*0010*/  EXIT ;  /* 0x000000000000794d */ /* 0x000fea0003800000 */
.L_x_2:
        /* <DEDUP_REMOVED lines=14> */
.L_x_20:


//--------------------- .text._ZN7cutlass13device_kernelIN5flash19enable_sm80_to_sm89INS1_16FlashAttnFwdSm80INS1_25CollectiveMainloopFwdSm80ILi8ELi1ELb1EN4cute5tupleIJNS5_1CILi128EEENS7_ILi48EEENS7_ILi256EEEEEELi256ENS_6half_tEfNS_4arch4Sm80ELb0ELb1ELb1ELb0ELb1ELb0ELb1ELb0EEENS1_21CollectiveEpilogueFwdINS6_IJS8_SA_S9_EEENS6_IJNS7_ILi1EEESI_SI_EEESC_SE_Li256ELb0ELb1ELb0ELb0EEENS1_19SingleTileSchedulerILb0ELb0ELb1ELi128EEEEEEEEEvNT_6ParamsE --------------------------
	.section	.text._ZN7cutlass13device_kernelIN5flash19enable_sm80_to_sm89INS1_16FlashAttnFwdSm80INS1_25CollectiveMainloopFwdSm80ILi8ELi1ELb1EN4cute5tupleIJNS5_1CILi128EEENS7_ILi48EEENS7_ILi256EEEEEELi256ENS_6half_tEfNS_4arch4Sm80ELb0ELb1ELb1ELb0ELb1ELb0ELb1ELb0EEENS1_21CollectiveEpilogueFwdINS6_IJS8_SA_S9_EEENS6_IJNS7_ILi1EEESI_SI_EEESC_SE_Li256ELb0ELb1ELb0ELb0EEENS1_19SingleTileSchedulerILb0ELb0ELb1ELi128EEEEEEEEEvNT_6ParamsE,"ax",@progbits
	.align	128
.text._ZN7cutlass13device_kernelIN5flash19enable_sm80_to_sm89INS1_16FlashAttnFwdSm80INS1_25CollectiveMainloopFwdSm80ILi8ELi1ELb1EN4cute5tupleIJNS5_1CILi128EEENS7_ILi48EEENS7_ILi256EEEEEELi256ENS_6half_tEfNS_4arch4Sm80ELb0ELb1ELb1ELb0ELb1ELb0ELb1ELb0EEENS1_21CollectiveEpilogueFwdINS6_IJS8_SA_S9_EEENS6_IJNS7_ILi1EEESI_SI_EEESC_SE_Li256ELb0ELb1ELb0ELb0EEENS1_19SingleTileSchedulerILb0ELb0ELb1ELi128EEEEEEEEEvNT_6ParamsE:
        .type           _ZN7cutlass13device_kernelIN5flash19enable_sm80_to_sm89INS1_16FlashAttnFwdSm80INS1_25CollectiveMainloopFwdSm80ILi8ELi1ELb1EN4cute5tupleIJNS5_1CILi128EEENS7_ILi48EEENS7_ILi256EEEEEELi256ENS_6half_tEfNS_4arch4Sm80ELb0ELb1ELb1ELb0ELb1ELb0ELb1ELb0EEENS1_21CollectiveEpilogueFwdINS6_IJS8_SA_S9_EEENS6_IJNS7_ILi1EEESI_SI_EEESC_SE_Li256ELb0ELb1ELb0ELb0EEENS1_19SingleTileSchedulerILb0ELb0ELb1ELi128EEEEEEEEEvNT_6ParamsE,@function
        .size           _ZN7cutlass13device_kernelIN5flash19enable_sm80_to_sm89INS1_16FlashAttnFwdSm80INS1_25CollectiveMainloopFwdSm80ILi8ELi1ELb1EN4cute5tupleIJNS5_1CILi128EEENS7_ILi48EEENS7_ILi256EEEEEELi256ENS_6half_tEfNS_4arch4Sm80ELb0ELb1ELb1ELb0ELb1ELb0ELb1ELb0EEENS1_21CollectiveEpilogueFwdINS6_IJS8_SA_S9_EEENS6_IJNS7_ILi1EEESI_SI_EEESC_SE_Li256ELb0ELb1ELb0ELb0EEENS1_19SingleTileSchedulerILb0ELb0ELb1ELi128EEEEEEEEEvNT_6ParamsE,(.L_x_21 - _ZN7cutlass13device_kernelIN5flash19enable_sm80_to_sm89INS1_16FlashAttnFwdSm80INS1_25CollectiveMainloopFwdSm80ILi8ELi1ELb1EN4cute5tupleIJNS5_1CILi128EEENS7_ILi48EEENS7_ILi256EEEEEELi256ENS_6half_tEfNS_4arch4Sm80ELb0ELb1ELb1ELb0ELb1ELb0ELb1ELb0EEENS1_21CollectiveEpilogueFwdINS6_IJS8_SA_S9_EEENS6_IJNS7_ILi1EEESI_SI_EEESC_SE_Li256ELb0ELb1ELb0ELb0EEENS1_19SingleTileSchedulerILb0ELb0ELb1ELi128EEEEEEEEEvNT_6ParamsE)
        .other          _ZN7cutlass13device_kernelIN5flash19enable_sm80_to_sm89INS1_16FlashAttnFwdSm80INS1_25CollectiveMainloopFwdSm80ILi8ELi1ELb1EN4cute5tupleIJNS5_1CILi128EEENS7_ILi48EEENS7_ILi256EEEEEELi256ENS_6half_tEfNS_4arch4Sm80ELb0ELb1ELb1ELb0ELb1ELb0ELb1ELb0EEENS1_21CollectiveEpilogueFwdINS6_IJS8_SA_S9_EEENS6_IJNS7_ILi1EEESI_SI_EEESC_SE_Li256ELb0ELb1ELb0ELb0EEENS1_19SingleTileSchedulerILb0ELb0ELb1ELi128EEEEEEEEEvNT_6ParamsE,@"STO_CUDA_ENTRY STV_DEFAULT"
_ZN7cutlass13device_kernelIN5flash19enable_sm80_to_sm89INS1_16FlashAttnFwdSm80INS1_25CollectiveMainloopFwdSm80ILi8ELi1ELb1EN4cute5tupleIJNS5_1CILi128EEENS7_ILi48EEENS7_ILi256EEEEEELi256ENS_6half_tEfNS_4arch4Sm80ELb0ELb1ELb1ELb0ELb1ELb0ELb1ELb0EEENS1_21CollectiveEpilogueFwdINS6_IJS8_SA_S9_EEENS6_IJNS7_ILi1EEESI_SI_EEESC_SE_Li256ELb0ELb1ELb0ELb0EEENS1_19SingleTileSchedulerILb0ELb0ELb1ELi128EEEEEEEEEvNT_6ParamsE:
[----:B------:R-:W-:Y:S01]  /*0000*/  LDC R1, c[0x0][0x28] ;  /* 0x00000a00ff017b82 */ /* 0x000fe20000000800 */
[----:B------:R-:W-:Y:S05]  /*0010*/  EXIT ;  /* 0x000000000000794d */ /* 0x000fea0003800000 */
.L_x_3:
        /* <DEDUP_REMOVED lines=14> */
.L_x_21:


//--------------------- .text._ZN7cutlass13device_kernelIN5flash19enable_sm80_to_sm89INS1_16FlashAttnFwdSm80INS1_25CollectiveMainloopFwdSm80ILi8ELi1ELb1EN4cute5tupleIJNS5_1CILi128EEENS7_ILi48EEENS7_ILi256EEEEEELi256ENS_6half_tEfNS_4arch4Sm80ELb0ELb1ELb1ELb1ELb1ELb0ELb1ELb0EEENS1_21CollectiveEpilogueFwdINS6_IJS8_SA_S9_EEENS6_IJNS7_ILi1EEESI_SI_EEESC_SE_Li256ELb1ELb1ELb0ELb0EEENS1_19SingleTileSchedulerILb1ELb0ELb1ELi128EEEEEEEEEvNT_6ParamsE --------------------------
	.section	.text._ZN7cutlass13device_kernelIN5flash19enable_sm80_to_sm89INS1_16FlashAttnFwdSm80INS1_25CollectiveMainloopFwdSm80ILi8ELi1ELb1EN4cute5tupleIJNS5_1CILi128EEENS7_ILi48EEENS7_ILi256EEEEEELi256ENS_6half_tEfNS_4arch4Sm80ELb0ELb1ELb1ELb1ELb1ELb0ELb1ELb0EEENS1_21CollectiveEpilogueFwdINS6_IJS8_SA_S9_EEENS6_IJNS7_ILi1EEESI_SI_EEESC_SE_Li256ELb1ELb1ELb0ELb0EEENS1_19SingleTileSchedulerILb1ELb0ELb1ELi128EEEEEEEEEvNT_6ParamsE,"ax",@progbits
	.align	128
.text._ZN7cutlass13device_kernelIN5flash19enable_sm80_to_sm89INS1_16FlashAttnFwdSm80INS1_25CollectiveMainloopFwdSm80ILi8ELi1ELb1EN4cute5tupleIJNS5_1CILi128EEENS7_ILi48EEENS7_ILi256EEEEEELi256ENS_6half_tEfNS_4arch4Sm80ELb0ELb1ELb1ELb1ELb1ELb0ELb1ELb0EEENS1_21CollectiveEpilogueFwdINS6_IJS8_SA_S9_EEENS6_IJNS7_ILi1EEESI_SI_EEESC_SE_Li256ELb1ELb1ELb0ELb0EEENS1_19SingleTileSchedulerILb1ELb0ELb1ELi128EEEEEEEEEvNT_6ParamsE:
        .type           _ZN7cutlass13device_kernelIN5flash19enable_sm80_to_sm89INS1_16FlashAttnFwdSm80INS1_25CollectiveMainloopFwdSm80ILi8ELi1ELb1EN4cute5tupleIJNS5_1CILi128EEENS7_ILi48EEENS7_ILi256EEEEEELi256ENS_6half_tEfNS_4arch4Sm80ELb0ELb1ELb1ELb1ELb1ELb0ELb1ELb0EEENS1_21CollectiveEpilogueFwdINS6_IJS8_SA_S9_EEENS6_IJNS7_ILi1EEESI_SI_EEESC_SE_Li256ELb1ELb1ELb0ELb0EEENS1_19SingleTileSchedulerILb1ELb0ELb1ELi128EEEEEEEEEvNT_6ParamsE,@function
        .size           _ZN7cutlass13device_kernelIN5flash19enable_sm80_to_sm89INS1_16FlashAttnFwdSm80INS1_25CollectiveMainloopFwdSm80ILi8ELi1ELb1EN4cute5tupleIJNS5_1CILi128EEENS7_ILi48EEENS7_ILi256EEEEEELi256ENS_6half_tEfNS_4arch4Sm80ELb0ELb1ELb1ELb1ELb1ELb0ELb1ELb0EEENS1_21CollectiveEpilogueFwdINS6_IJS8_SA_S9_EEENS6_IJNS7_ILi1EEESI_SI_EEESC_SE_Li256ELb1ELb1ELb0ELb0EEENS1_19SingleTileSchedulerILb1ELb0ELb1ELi128EEEEEEEEEvNT_6ParamsE,(.L_x_22 - _ZN7cutlass13device_kernelIN5flash19enable_sm80_to_sm89INS1_16FlashAttnFwdSm80INS1_25CollectiveMainloopFwdSm80ILi8ELi1ELb1EN4cute5tupleIJNS5_1CILi128EEENS7_ILi48EEENS7_ILi256EEEEEELi256ENS_6half_tEfNS_4arch4Sm80ELb0ELb1ELb1ELb1ELb1ELb0ELb1ELb0EEENS1_21CollectiveEpilogueFwdINS6_IJS8_SA_S9_EEENS6_IJNS7_ILi1EEESI_SI_EEESC_SE_Li256ELb1ELb1ELb0ELb0EEENS1_19SingleTileSchedulerILb1ELb0ELb1ELi128EEEEEEEEEvNT_6ParamsE)
        .other          _ZN7cutlass13device_kernelIN5flash19enable_sm80_to_sm89INS1_16FlashAttnFwdSm80INS1_25CollectiveMainloopFwdSm80ILi8ELi1ELb1EN4cute5tupleIJNS5_1CILi128EEENS7_ILi48EEENS7_ILi256EEEEEELi256ENS_6half_tEfNS_4arch4Sm80ELb0ELb1ELb1ELb1ELb1ELb0ELb1ELb0EEENS1_21CollectiveEpilogueFwdINS6_IJS8_SA_S9_EEENS6_IJNS7_ILi1EEESI_SI_EEESC_SE_Li256ELb1ELb1ELb0ELb0EEENS1_19SingleTileSchedulerILb1ELb0ELb1ELi128EEEEEEEEEvNT_6ParamsE,@"STO_CUDA_ENTRY STV_DEFAULT"
_ZN7cutlass13device_kernelIN5flash19enable_sm80_to_sm89INS1_16FlashAttnFwdSm80INS1_25CollectiveMainloopFwdSm80ILi8ELi1ELb1EN4cute5tupleIJNS5_1CILi128EEENS7_ILi48EEENS7_ILi256EEEEEELi256ENS_6half_tEfNS_4arch4Sm80ELb0ELb1ELb1ELb1ELb1ELb0ELb1ELb0EEENS1_21CollectiveEpilogueFwdINS6_IJS8_SA_S9_EEENS6_IJNS7_ILi1EEESI_SI_EEESC_SE_Li256ELb1ELb1ELb0ELb0EEENS1_19SingleTileSchedulerILb1ELb0ELb1ELi128EEEEEEEEEvNT_6ParamsE:
[----:B------:R-:W-:Y:S01]  /*0000*/  LDC R1, c[0x0][0x28] ;  /* 0x00000a00ff017b82 */ /* 0x000fe20000000800 */
[----:B------:R-:W-:Y:S05]  /*0010*/  EXIT ;  /* 0x000000000000794d */ /* 0x000fea0003800000 */
.L_x_4:
        /* <DEDUP_REMOVED lines=14> */
.L_x_22:


//--------------------- .text._ZN7cutlass13device_kernelIN5flash19enable_sm80_to_sm89INS1_16FlashAttnFwdSm80INS1_25CollectiveMainloopFwdSm80ILi8ELi1ELb0EN4cute5tupleIJNS5_1CILi128EEENS7_ILi32EEENS7_ILi256EEEEEELi256ENS_6half_tEfNS_4arch4Sm80ELb0ELb1ELb1ELb1ELb1ELb1ELb1ELb0EEENS1_21CollectiveEpilogueFwdINS6_IJS8_SA_S9_EEENS6_IJNS7_ILi1EEESI_SI_EEESC_SE_Li256ELb1ELb1ELb0ELb0EEENS1_19SingleTileSchedulerILb1ELb0ELb1ELi128EEEEEEEEEvNT_6ParamsE --------------------------
	.section	.text._ZN7cutlass13device_kernelIN5flash19enable_sm80_to_sm89INS1_16FlashAttnFwdSm80INS1_25CollectiveMainloopFwdSm80ILi8ELi1ELb0EN4cute5tupleIJNS5_1CILi128EEENS7_ILi32EEENS7_ILi256EEEEEELi256ENS_6half_tEfNS_4arch4Sm80ELb0ELb1ELb1ELb1ELb1ELb1ELb1ELb0EEENS1_21CollectiveEpilogueFwdINS6_IJS8_SA_S9_EEENS6_IJNS7_ILi1EEESI_SI_EEESC_SE_Li256ELb1ELb1ELb0ELb0EEENS1_19SingleTileSchedulerILb1ELb0ELb1ELi128EEEEEEEEEvNT_6ParamsE,"ax",@progbits
	.align	128
.text._ZN7cutlass13device_kernelIN5flash19enable_sm80_to_sm89INS1_16FlashAttnFwdSm80INS1_25CollectiveMainloopFwdSm80ILi8ELi1ELb0EN4cute5tupleIJNS5_1CILi128EEENS7_ILi32EEENS7_ILi256EEEEEELi256ENS_6half_tEfNS_4arch4Sm80ELb0ELb1ELb1ELb1ELb1ELb1ELb1ELb0EEENS1_21CollectiveEpilogueFwdINS6_IJS8_SA_S9_EEENS6_IJNS7_ILi1EEESI_SI_EEESC_SE_Li256ELb1ELb1ELb0ELb0EEENS1_19SingleTileSchedulerILb1ELb0ELb1ELi128EEEEEEEEEvNT_6ParamsE:
        .type           _ZN7cutlass13device_kernelIN5flash19enable_sm80_to_sm89INS1_16FlashAttnFwdSm80INS1_25CollectiveMainloopFwdSm80ILi8ELi1ELb0EN4cute5tupleIJNS5_1CILi128EEENS7_ILi32EEENS7_ILi256EEEEEELi256ENS_6half_tEfNS_4arch4Sm80ELb0ELb1ELb1ELb1ELb1ELb1ELb1ELb0EEENS1_21CollectiveEpilogueFwdINS6_IJS8_SA_S9_EEENS6_IJNS7_ILi1EEESI_SI_EEESC_SE_Li256ELb1ELb1ELb0ELb0EEENS1_19SingleTileSchedulerILb1ELb0ELb1ELi128EEEEEEEEEvNT_6ParamsE,@function
        .size           _ZN7cutlass13device_kernelIN5flash19enable_sm80_to_sm89INS1_16FlashAttnFwdSm80INS1_25CollectiveMainloopFwdSm80ILi8ELi1ELb0EN4cute5tupleIJNS5_1CILi128EEENS7_ILi32EEENS7_ILi256EEEEEELi256ENS_6half_tEfNS_4arch4Sm80ELb0ELb1ELb1ELb1ELb1ELb1ELb1ELb0EEENS1_21CollectiveEpilogueFwdINS6_IJS8_SA_S9_EEENS6_IJNS7_ILi1EEESI_SI_EEESC_SE_Li256ELb1ELb1ELb0ELb0EEENS1_19SingleTileSchedulerILb1ELb0ELb1ELi128EEEEEEEEEvNT_6ParamsE,(.L_x_23 - _ZN7cutlass13device_kernelIN5flash19enable_sm80_to_sm89INS1_16FlashAttnFwdSm80INS1_25CollectiveMainloopFwdSm80ILi8ELi1ELb0EN4cute5tupleIJNS5_1CILi128EEENS7_ILi32EEENS7_ILi256EEEEEELi256ENS_6half_tEfNS_4arch4Sm80ELb0ELb1ELb1ELb1ELb1ELb1ELb1ELb0EEENS1_21CollectiveEpilogueFwdINS6_IJS8_SA_S9_EEENS6_IJNS7_ILi1EEESI_SI_EEESC_SE_Li256ELb1ELb1ELb0ELb0EEENS1_19SingleTileSchedulerILb1ELb0ELb1ELi128EEEEEEEEEvNT_6ParamsE)
        .other          _ZN7cutlass13device_kernelIN5flash19enable_sm80_to_sm89INS1_16FlashAttnFwdSm80INS1_25CollectiveMainloopFwdSm80ILi8ELi1ELb0EN4cute5tupleIJNS5_1CILi128EEENS7_ILi32EEENS7_ILi256EEEEEELi256ENS_6half_tEfNS_4arch4Sm80ELb0ELb1ELb1ELb1ELb1ELb1ELb1ELb0EEENS1_21CollectiveEpilogueFwdINS6_IJS8_SA_S9_EEENS6_IJNS7_ILi1EEESI_SI_EEESC_SE_Li256ELb1ELb1ELb0ELb0EEENS1_19SingleTileSchedulerILb1ELb0ELb1ELi128EEEEEEEEEvNT_6ParamsE,@"STO_CUDA_ENTRY STV_DEFAULT"
_ZN7cutlass13device_kernelIN5flash19enable_sm80_to_sm89INS1_16FlashAttnFwdSm80INS1_25CollectiveMainloopFwdSm80ILi8ELi1ELb0EN4cute5tupleIJNS5_1CILi128EEENS7_ILi32EEENS7_ILi256EEEEEELi256ENS_6half_tEfNS_4arch4Sm80ELb0ELb1ELb1ELb1ELb1ELb1ELb1ELb0EEENS1_21CollectiveEpilogueFwdINS6_IJS8_SA_S9_EEENS6_IJNS7_ILi1EEESI_SI_EEESC_SE_Li256ELb1ELb1ELb0ELb0EEENS1_19SingleTileSchedulerILb1ELb0ELb1ELi128EEEEEEEEEvNT_6ParamsE:
[----:B------:R-:W-:Y:S01]  /*0000*/  LDC R1, c[0x0][0x28] ;  /* 0x00000a00ff017b82 */ /* 0x000fe20000000800 */
[----:B------:R-:W-:Y:S05]  /*0010*/  EXIT ;  /* 0x000000000000794d */ /* 0x000fea0003800000 */
.L_x_5:
        /* <DEDUP_REMOVED lines=14> */
.L_x_23:


//--------------------- .text._ZN7cutlass13device_kernelIN5flash19enable_sm80_to_sm89INS1_16FlashAttnFwdSm80INS1_25CollectiveMainloopFwdSm80ILi8ELi1ELb1EN4cute5tupleIJNS5_1CILi128EEENS7_ILi64EEENS7_ILi256EEEEEELi256ENS_6half_tEfNS_4arch4Sm80ELb1ELb0ELb1ELb0ELb1ELb0ELb1ELb0EEENS1_21CollectiveEpilogueFwdINS6_IJS8_SA_S9_EEENS6_IJNS7_ILi1EEESI_SI_EEESC_SE_Li256ELb0ELb1ELb0ELb0EEENS1_30DynamicPersistentTileSchedulerILi256ELi256ELb0ELb1ELb0EEEEEEEEEvNT_6ParamsE --------------------------
	.section	.text._ZN7cutlass13device_kernelIN5flash19enable_sm80_to_sm89INS1_16FlashAttnFwdSm80INS1_25CollectiveMainloopFwdSm80ILi8ELi1ELb1EN4cute5tupleIJNS5_1CILi128EEENS7_ILi64EEENS7_ILi256EEEEEELi256ENS_6half_tEfNS_4arch4Sm80ELb1ELb0ELb1ELb0ELb1ELb0ELb1ELb0EEENS1_21CollectiveEpilogueFwdINS6_IJS8_SA_S9_EEENS6_IJNS7_ILi1EEESI_SI_EEESC_SE_Li256ELb0ELb1ELb0ELb0EEENS1_30DynamicPersistentTileSchedulerILi256ELi256ELb0ELb1ELb0EEEEEEEEEvNT_6ParamsE,"ax",@progbits
	.align	128
.text._ZN7cutlass13device_kernelIN5flash19enable_sm80_to_sm89INS1_16FlashAttnFwdSm80INS1_25CollectiveMainloopFwdSm80ILi8ELi1ELb1EN4cute5tupleIJNS5_1CILi128EEENS7_ILi64EEENS7_ILi256EEEEEELi256ENS_6half_tEfNS_4arch4Sm80ELb1ELb0ELb1ELb0ELb1ELb0ELb1ELb0EEENS1_21CollectiveEpilogueFwdINS6_IJS8_SA_S9_EEENS6_IJNS7_ILi1EEESI_SI_EEESC_SE_Li256ELb0ELb1ELb0ELb0EEENS1_30DynamicPersistentTileSchedulerILi256ELi256ELb0ELb1ELb0EEEEEEEEEvNT_6ParamsE:
        .type           _ZN7cutlass13device_kernelIN5flash19enable_sm80_to_sm89INS1_16FlashAttnFwdSm80INS1_25CollectiveMainloopFwdSm80ILi8ELi1ELb1EN4cute5tupleIJNS5_1CILi128EEENS7_ILi64EEENS7_ILi256EEEEEELi256ENS_6half_tEfNS_4arch4Sm80ELb1ELb0ELb1ELb0ELb1ELb0ELb1ELb0EEENS1_21CollectiveEpilogueFwdINS6_IJS8_SA_S9_EEENS6_IJNS7_ILi1EEESI_SI_EEESC_SE_Li256ELb0ELb1ELb0ELb0EEENS1_30DynamicPersistentTileSchedulerILi256ELi256ELb0ELb1ELb0EEEEEEEEEvNT_6ParamsE,@function
        .size           _ZN7cutlass13device_kernelIN5flash19enable_sm80_to_sm89INS1_16FlashAttnFwdSm80INS1_25CollectiveMainloopFwdSm80ILi8ELi1ELb1EN4cute5tupleIJNS5_1CILi128EEENS7_ILi64EEENS7_ILi256EEEEEELi256ENS_6half_tEfNS_4arch4Sm80ELb1ELb0ELb1ELb0ELb1ELb0ELb1ELb0EEENS1_21CollectiveEpilogueFwdINS6_IJS8_SA_S9_EEENS6_IJNS7_ILi1EEESI_SI_EEESC_SE_Li256ELb0ELb1ELb0ELb0EEENS1_30DynamicPersistentTileSchedulerILi256ELi256ELb0ELb1ELb0EEEEEEEEEvNT_6ParamsE,(.L_x_24 - _ZN7cutlass13device_kernelIN5flash19enable_sm80_to_sm89INS1_16FlashAttnFwdSm80INS1_25CollectiveMainloopFwdSm80ILi8ELi1ELb1EN4cute5tupleIJNS5_1CILi128EEENS7_ILi64EEENS7_ILi256EEEEEELi256ENS_6half_tEfNS_4arch4Sm80ELb1ELb0ELb1ELb0ELb1ELb0ELb1ELb0EEENS1_21CollectiveEpilogueFwdINS6_IJS8_SA_S9_EEENS6_IJNS7_ILi1EEESI_SI_EEESC_SE_Li256ELb0ELb1ELb0ELb0EEENS1_30DynamicPersistentTileSchedulerILi256ELi256ELb0ELb1ELb0EEEEEEEEEvNT_6ParamsE)
        .other          _ZN7cutlass13device_kernelIN5flash19enable_sm80_to_sm89INS1_16FlashAttnFwdSm80INS1_25CollectiveMainloopFwdSm80ILi8ELi1ELb1EN4cute5tupleIJNS5_1CILi128EEENS7_ILi64EEENS7_ILi256EEEEEELi256ENS_6half_tEfNS_4arch4Sm80ELb1ELb0ELb1ELb0ELb1ELb0ELb1ELb0EEENS1_21CollectiveEpilogueFwdINS6_IJS8_SA_S9_EEENS6_IJNS7_ILi1EEESI_SI_EEESC_SE_Li256ELb0ELb1ELb0ELb0EEENS1_30DynamicPersistentTileSchedulerILi256ELi256ELb0ELb1ELb0EEEEEEEEEvNT_6ParamsE,@"STO_CUDA_ENTRY STV_DEFAULT"
_ZN7cutlass13device_kernelIN5flash19enable_sm80_to_sm89INS1_16FlashAttnFwdSm80INS1_25CollectiveMainloopFwdSm80ILi8ELi1ELb1EN4cute5tupleIJNS5_1CILi128EEENS7_ILi64EEENS7_ILi256EEEEEELi256ENS_6half_tEfNS_4arch4Sm80ELb1ELb0ELb1ELb0ELb1ELb0ELb1ELb0EEENS1_21CollectiveEpilogueFwdINS6_IJS8_SA_S9_EEENS6_IJNS7_ILi1EEESI_SI_EEESC_SE_Li256ELb0ELb1ELb0ELb0EEENS1_30DynamicPersistentTileSchedulerILi256ELi256ELb0ELb1ELb0EEEEEEEEEvNT_6ParamsE:
[----:B------:R-:W-:Y:S01]  /*0000*/  LDC R1, c[0x0][0x28] ;  /* 0x00000a00ff017b82 */ /* 0x000fe20000000800 */
[----:B------:R-:W-:Y:S05]  /*0010*/  EXIT ;  /* 0x000000000000794d */ /* 0x000fea0003800000 */
.L_x_6:
        /* <DEDUP_REMOVED lines=14> */
.L_x_24:


//--------------------- .text._ZN7cutlass13device_kernelIN5flash19enable_sm80_to_sm89INS1_16FlashAttnFwdSm80INS1_25CollectiveMainloopFwdSm80ILi8ELi1ELb1EN4cute5tupleIJNS5_1CILi128EEENS7_ILi64EEENS7_ILi256EEEEEELi256ENS_6half_tEfNS_4arch4Sm80ELb1ELb0ELb1ELb1ELb1ELb0ELb1ELb0EEENS1_21CollectiveEpilogueFwdINS6_IJS8_SA_S9_EEENS6_IJNS7_ILi1EEESI_SI_EEESC_SE_Li256ELb1ELb1ELb0ELb0EEENS1_19SingleTileSchedulerILb1ELb0ELb1ELi128EEEEEEEEEvNT_6ParamsE --------------------------
	.section	.text._ZN7cutlass13device_kernelIN5flash19enable_sm80_to_sm89INS1_16FlashAttnFwdSm80INS1_25CollectiveMainloopFwdSm80ILi8ELi1ELb1EN4cute5tupleIJNS5_1CILi128EEENS7_ILi64EEENS7_ILi256EEEEEELi256ENS_6half_tEfNS_4arch4Sm80ELb1ELb0ELb1ELb1ELb1ELb0ELb1ELb0EEENS1_21CollectiveEpilogueFwdINS6_IJS8_SA_S9_EEENS6_IJNS7_ILi1EEESI_SI_EEESC_SE_Li256ELb1ELb1ELb0ELb0EEENS1_19SingleTileSchedulerILb1ELb0ELb1ELi128EEEEEEEEEvNT_6ParamsE,"ax",@progbits
	.align	128
.text._ZN7cutlass13device_kernelIN5flash19enable_sm80_to_sm89INS1_16FlashAttnFwdSm80INS1_25CollectiveMainloopFwdSm80ILi8ELi1ELb1EN4cute5tupleIJNS5_1CILi128EEENS7_ILi64EEENS7_ILi256EEEEEELi256ENS_6half_tEfNS_4arch4Sm80ELb1ELb0ELb1ELb1ELb1ELb0ELb1ELb0EEENS1_21CollectiveEpilogueFwdINS6_IJS8_SA_S9_EEENS6_IJNS7_ILi1EEESI_SI_EEESC_SE_Li256ELb1ELb1ELb0ELb0EEENS1_19SingleTileSchedulerILb1ELb0ELb1ELi128EEEEEEEEEvNT_6ParamsE:
        .type           _ZN7cutlass13device_kernelIN5flash19enable_sm80_to_sm89INS1_16FlashAttnFwdSm80INS1_25CollectiveMainloopFwdSm80ILi8ELi1ELb1EN4cute5tupleIJNS5_1CILi128EEENS7_ILi64EEENS7_ILi256EEEEEELi256ENS_6half_tEfNS_4arch4Sm80ELb1ELb0ELb1ELb1ELb1ELb0ELb1ELb0EEENS1_21CollectiveEpilogueFwdINS6_IJS8_SA_S9_EEENS6_IJNS7_ILi1EEESI_SI_EEESC_SE_Li256ELb1ELb1ELb0ELb0EEENS1_19SingleTileSchedulerILb1ELb0ELb1ELi128EEEEEEEEEvNT_6ParamsE,@function
        .size           _ZN7cutlass13device_kernelIN5flash19enable_sm80_to_sm89INS1_16FlashAttnFwdSm80INS1_25CollectiveMainloopFwdSm80ILi8ELi1ELb1EN4cute5tupleIJNS5_1CILi128EEENS7_ILi64EEENS7_ILi256EEEEEELi256ENS_6half_tEfNS_4arch4Sm80ELb1ELb0ELb1ELb1ELb1ELb0ELb1ELb0EEENS1_21CollectiveEpilogueFwdINS6_IJS8_SA_S9_EEENS6_IJNS7_ILi1EEESI_SI_EEESC_SE_Li256ELb1ELb1ELb0ELb0EEENS1_19SingleTileSchedulerILb1ELb0ELb1ELi128EEEEEEEEEvNT_6ParamsE,(.L_x_25 - _ZN7cutlass13device_kernelIN5flash19enable_sm80_to_sm89INS1_16FlashAttnFwdSm80INS1_25CollectiveMainloopFwdSm80ILi8ELi1ELb1EN4cute5tupleIJNS5_1CILi128EEENS7_ILi64EEENS7_ILi256EEEEEELi256ENS_6half_tEfNS_4arch4Sm80ELb1ELb0ELb1ELb1ELb1ELb0ELb1ELb0EEENS1_21CollectiveEpilogueFwdINS6_IJS8_SA_S9_EEENS6_IJNS7_ILi1EEESI_SI_EEESC_SE_Li256ELb1ELb1ELb0ELb0EEENS1_19SingleTileSchedulerILb1ELb0ELb1ELi128EEEEEEEEEvNT_6ParamsE)
        .other          _ZN7cutlass13device_kernelIN5flash19enable_sm80_to_sm89INS1_16FlashAttnFwdSm80INS1_25CollectiveMainloopFwdSm80ILi8ELi1ELb1EN4cute5tupleIJNS5_1CILi128EEENS7_ILi64EEENS7_ILi256EEEEEELi256ENS_6half_tEfNS_4arch4Sm80ELb1ELb0ELb1ELb1ELb1ELb0ELb1ELb0EEENS1_21CollectiveEpilogueFwdINS6_IJS8_SA_S9_EEENS6_IJNS7_ILi1EEESI_SI_EEESC_SE_Li256ELb1ELb1ELb0ELb0EEENS1_19SingleTileSchedulerILb1ELb0ELb1ELi128EEEEEEEEEvNT_6ParamsE,@"STO_CUDA_ENTRY STV_DEFAULT"
_ZN7cutlass13device_kernelIN5flash19enable_sm80_to_sm89INS1_16FlashAttnFwdSm80INS1_25CollectiveMainloopFwdSm80ILi8ELi1ELb1EN4cute5tupleIJNS5_1CILi128EEENS7_ILi64EEENS7_ILi256EEEEEELi256ENS_6half_tEfNS_4arch4Sm80ELb1ELb0ELb1ELb1ELb1ELb0ELb1ELb0EEENS1_21CollectiveEpilogueFwdINS6_IJS8_SA_S9_EEENS6_IJNS7_ILi1EEESI_SI_EEESC_SE_Li256ELb1ELb1ELb0ELb0EEENS1_19SingleTileSchedulerILb1ELb0ELb1ELi128EEEEEEEEEvNT_6ParamsE:
[----:B------:R-:W-:Y:S01]  /*0000*/  LDC R1, c[0x0][0x28] ;  /* 0x00000a00ff017b82 */ /* 0x000fe20000000800 */
[----:B------:R-:W-:Y:S05]  /*0010*/  EXIT ;  /* 0x000000000000794d */ /* 0x000fea0003800000 */
.L_x_7:
        /* <DEDUP_REMOVED lines=14> */
.L_x_25:


//--------------------- .text._ZN7cutlass13device_kernelIN5flash19enable_sm80_to_sm89INS1_16FlashAttnFwdSm80INS1_25CollectiveMainloopFwdSm80ILi8ELi1ELb0EN4cute5tupleIJNS5_1CILi128EEENS7_ILi32EEENS7_ILi256EEEEEELi256ENS_6half_tEfNS_4arch4Sm80ELb1ELb0ELb1ELb1ELb1ELb1ELb1ELb0EEENS1_21CollectiveEpilogueFwdINS6_IJS8_SA_S9_EEENS6_IJNS7_ILi1EEESI_SI_EEESC_SE_Li256ELb1ELb1ELb0ELb0EEENS1_19SingleTileSchedulerILb1ELb0ELb1ELi128EEEEEEEEEvNT_6ParamsE --------------------------
	.section	.text._ZN7cutlass13device_kernelIN5flash19enable_sm80_to_sm89INS1_16FlashAttnFwdSm80INS1_25CollectiveMainloopFwdSm80ILi8ELi1ELb0EN4cute5tupleIJNS5_1CILi128EEENS7_ILi32EEENS7_ILi256EEEEEELi256ENS_6half_tEfNS_4arch4Sm80ELb1ELb0ELb1ELb1ELb1ELb1ELb1ELb0EEENS1_21CollectiveEpilogueFwdINS6_IJS8_SA_S9_EEENS6_IJNS7_ILi1EEESI_SI_EEESC_SE_Li256ELb1ELb1ELb0ELb0EEENS1_19SingleTileSchedulerILb1ELb0ELb1ELi128EEEEEEEEEvNT_6ParamsE,"ax",@progbits
	.align	128
.text._ZN7cutlass13device_kernelIN5flash19enable_sm80_to_sm89INS1_16FlashAttnFwdSm80INS1_25CollectiveMainloopFwdSm80ILi8ELi1ELb0EN4cute5tupleIJNS5_1CILi128EEENS7_ILi32EEENS7_ILi256EEEEEELi256ENS_6half_tEfNS_4arch4Sm80ELb1ELb0ELb1ELb1ELb1ELb1ELb1ELb0EEENS1_21CollectiveEpilogueFwdINS6_IJS8_SA_S9_EEENS6_IJNS7_ILi1EEESI_SI_EEESC_SE_Li256ELb1ELb1ELb0ELb0EEENS1_19SingleTileSchedulerILb1ELb0ELb1ELi128EEEEEEEEEvNT_6ParamsE:
        .type           _ZN7cutlass13device_kernelIN5flash19enable_sm80_to_sm89INS1_16FlashAttnFwdSm80INS1_25CollectiveMainloopFwdSm80ILi8ELi1ELb0EN4cute5tupleIJNS5_1CILi128EEENS7_ILi32EEENS7_ILi256EEEEEELi256ENS_6half_tEfNS_4arch4Sm80ELb1ELb0ELb1ELb1ELb1ELb1ELb1ELb0EEENS1_21CollectiveEpilogueFwdINS6_IJS8_SA_S9_EEENS6_IJNS7_ILi1EEESI_SI_EEESC_SE_Li256ELb1ELb1ELb0ELb0EEENS1_19SingleTileSchedulerILb1ELb0ELb1ELi128EEEEEEEEEvNT_6ParamsE,@function
        .size           _ZN7cutlass13device_kernelIN5flash19enable_sm80_to_sm89INS1_16FlashAttnFwdSm80INS1_25CollectiveMainloopFwdSm80ILi8ELi1ELb0EN4cute5tupleIJNS5_1CILi128EEENS7_ILi32EEENS7_ILi256EEEEEELi256ENS_6half_tEfNS_4arch4Sm80ELb1ELb0ELb1ELb1ELb1ELb1ELb1ELb0EEENS1_21CollectiveEpilogueFwdINS6_IJS8_SA_S9_EEENS6_IJNS7_ILi1EEESI_SI_EEESC_SE_Li256ELb1ELb1ELb0ELb0EEENS1_19SingleTileSchedulerILb1ELb0ELb1ELi128EEEEEEEEEvNT_6ParamsE,(.L_x_26 - _ZN7cutlass13device_kernelIN5flash19enable_sm80_to_sm89INS1_16FlashAttnFwdSm80INS1_25CollectiveMainloopFwdSm80ILi8ELi1ELb0EN4cute5tupleIJNS5_1CILi128EEENS7_ILi32EEENS7_ILi256EEEEEELi256ENS_6half_tEfNS_4arch4Sm80ELb1ELb0ELb1ELb1ELb1ELb1ELb1ELb0EEENS1_21CollectiveEpilogueFwdINS6_IJS8_SA_S9_EEENS6_IJNS7_ILi1EEESI_SI_EEESC_SE_Li256ELb1ELb1ELb0ELb0EEENS1_19SingleTileSchedulerILb1ELb0ELb1ELi128EEEEEEEEEvNT_6ParamsE)
        .other          _ZN7cutlass13device_kernelIN5flash19enable_sm80_to_sm89INS1_16FlashAttnFwdSm80INS1_25CollectiveMainloopFwdSm80ILi8ELi1ELb0EN4cute5tupleIJNS5_1CILi128EEENS7_ILi32EEENS7_ILi256EEEEEELi256ENS_6half_tEfNS_4arch4Sm80ELb1ELb0ELb1ELb1ELb1ELb1ELb1ELb0EEENS1_21CollectiveEpilogueFwdINS6_IJS8_SA_S9_EEENS6_IJNS7_ILi1EEESI_SI_EEESC_SE_Li256ELb1ELb1ELb0ELb0EEENS1_19SingleTileSchedulerILb1ELb0ELb1ELi128EEEEEEEEEvNT_6ParamsE,@"STO_CUDA_ENTRY STV_DEFAULT"
_ZN7cutlass13device_kernelIN5flash19enable_sm80_to_sm89INS1_16FlashAttnFwdSm80INS1_25CollectiveMainloopFwdSm80ILi8ELi1ELb0EN4cute5tupleIJNS5_1CILi128EEENS7_ILi32EEENS7_ILi256EEEEEELi256ENS_6half_tEfNS_4arch4Sm80ELb1ELb0ELb1ELb1ELb1ELb1ELb1ELb0EEENS1_21CollectiveEpilogueFwdINS6_IJS8_SA_S9_EEENS6_IJNS7_ILi1EEESI_SI_EEESC_SE_Li256ELb1ELb1ELb0ELb0EEENS1_19SingleTileSchedulerILb1ELb0ELb1ELi128EEEEEEEEEvNT_6ParamsE:
[----:B------:R-:W-:Y:S01]  /*0000*/  LDC R1, c[0x0][0x28] ;  /* 0x00000a00ff017b82 */ /* 0x000fe20000000800 */
[----:B------:R-:W-:Y:S05]  /*0010*/  EXIT ;  /* 0x000000000000794d */ /* 0x000fea0003800000 */
.L_x_8:
        /* <DEDUP_REMOVED lines=14> */
.L_x_26:


//--------------------- .text._ZN7cutlass13device_kernelIN5flash19enable_sm80_to_sm89INS1_16FlashAttnFwdSm80INS1_25CollectiveMainloopFwdSm80ILi8ELi1ELb0EN4cute5tupleIJNS5_1CILi128EEENS7_ILi96EEENS7_ILi256EEEEEELi256ENS_6half_tEfNS_4arch4Sm80ELb0ELb0ELb1ELb0ELb1ELb0ELb1ELb0EEENS1_21CollectiveEpilogueFwdINS6_IJS8_SA_S9_EEENS6_IJNS7_ILi1EEESI_SI_EEESC_SE_Li256ELb0ELb1ELb0ELb0EEENS1_19SingleTileSchedulerILb0ELb0ELb1ELi128EEEEEEEEEvNT_6ParamsE --------------------------
	.section	.text._ZN7cutlass13device_kernelIN5flash19enable_sm80_to_sm89INS1_16FlashAttnFwdSm80INS1_25CollectiveMainloopFwdSm80ILi8ELi1ELb0EN4cute5tupleIJNS5_1CILi128EEENS7_ILi96EEENS7_ILi256EEEEEELi256ENS_6half_tEfNS_4arch4Sm80ELb0ELb0ELb1ELb0ELb1ELb0ELb1ELb0EEENS1_21CollectiveEpilogueFwdINS6_IJS8_SA_S9_EEENS6_IJNS7_ILi1EEESI_SI_EEESC_SE_Li256ELb0ELb1ELb0ELb0EEENS1_19SingleTileSchedulerILb0ELb0ELb1ELi128EEEEEEEEEvNT_6ParamsE,"ax",@progbits
	.align	128
.text._ZN7cutlass13device_kernelIN5flash19enable_sm80_to_sm89INS1_16FlashAttnFwdSm80INS1_25CollectiveMainloopFwdSm80ILi8ELi1ELb0EN4cute5tupleIJNS5_1CILi128EEENS7_ILi96EEENS7_ILi256EEEEEELi256ENS_6half_tEfNS_4arch4Sm80ELb0ELb0ELb1ELb0ELb1ELb0ELb1ELb0EEENS1_21CollectiveEpilogueFwdINS6_IJS8_SA_S9_EEENS6_IJNS7_ILi1EEESI_SI_EEESC_SE_Li256ELb0ELb1ELb0ELb0EEENS1_19SingleTileSchedulerILb0ELb0ELb1ELi128EEEEEEEEEvNT_6ParamsE:
        .type           _ZN7cutlass13device_kernelIN5flash19enable_sm80_to_sm89INS1_16FlashAttnFwdSm80INS1_25CollectiveMainloopFwdSm80ILi8ELi1ELb0EN4cute5tupleIJNS5_1CILi128EEENS7_ILi96EEENS7_ILi256EEEEEELi256ENS_6half_tEfNS_4arch4Sm80ELb0ELb0ELb1ELb0ELb1ELb0ELb1ELb0EEENS1_21CollectiveEpilogueFwdINS6_IJS8_SA_S9_EEENS6_IJNS7_ILi1EEESI_SI_EEESC_SE_Li256ELb0ELb1ELb0ELb0EEENS1_19SingleTileSchedulerILb0ELb0ELb1ELi128EEEEEEEEEvNT_6ParamsE,@function
        .size           _ZN7cutlass13device_kernelIN5flash19enable_sm80_to_sm89INS1_16FlashAttnFwdSm80INS1_25CollectiveMainloopFwdSm80ILi8ELi1ELb0EN4cute5tupleIJNS5_1CILi128EEENS7_ILi96EEENS7_ILi256EEEEEELi256ENS_6half_tEfNS_4arch4Sm80ELb0ELb0ELb1ELb0ELb1ELb0ELb1ELb0EEENS1_21CollectiveEpilogueFwdINS6_IJS8_SA_S9_EEENS6_IJNS7_ILi1EEESI_SI_EEESC_SE_Li256ELb0ELb1ELb0ELb0EEENS1_19SingleTileSchedulerILb0ELb0ELb1ELi128EEEEEEEEEvNT_6ParamsE,(.L_x_27 - _ZN7cutlass13device_kernelIN5flash19enable_sm80_to_sm89INS1_16FlashAttnFwdSm80INS1_25CollectiveMainloopFwdSm80ILi8ELi1ELb0EN4cute5tupleIJNS5_1CILi128EEENS7_ILi96EEENS7_ILi256EEEEEELi256ENS_6half_tEfNS_4arch4Sm80ELb0ELb0ELb1ELb0ELb1ELb0ELb1ELb0EEENS1_21CollectiveEpilogueFwdINS6_IJS8_SA_S9_EEENS6_IJNS7_ILi1EEESI_SI_EEESC_SE_Li256ELb0ELb1ELb0ELb0EEENS1_19SingleTileSchedulerILb0ELb0ELb1ELi128EEEEEEEEEvNT_6ParamsE)
        .other          _ZN7cutlass13device_kernelIN5flash19enable_sm80_to_sm89INS1_16FlashAttnFwdSm80INS1_25CollectiveMainloopFwdSm80ILi8ELi1ELb0EN4cute5tupleIJNS5_1CILi128EEENS7_ILi96EEENS7_ILi256EEEEEELi256ENS_6half_tEfNS_4arch4Sm80ELb0ELb0ELb1ELb0ELb1ELb0ELb1ELb0EEENS1_21CollectiveEpilogueFwdINS6_IJS8_SA_S9_EEENS6_IJNS7_ILi1EEESI_SI_EEESC_SE_Li256ELb0ELb1ELb0ELb0EEENS1_19SingleTileSchedulerILb0ELb0ELb1ELi128EEEEEEEEEvNT_6ParamsE,@"STO_CUDA_ENTRY STV_DEFAULT"
_ZN7cutlass13device_kernelIN5flash19enable_sm80_to_sm89INS1_16FlashAttnFwdSm80INS1_25CollectiveMainloopFwdSm80ILi8ELi1ELb0EN4cute5tupleIJNS5_1CILi128EEENS7_ILi96EEENS7_ILi256EEEEEELi256ENS_6half_tEfNS_4arch4Sm80ELb0ELb0ELb1ELb0ELb1ELb0ELb1ELb0EEENS1_21CollectiveEpilogueFwdINS6_IJS8_SA_S9_EEENS6_IJNS7_ILi1EEESI_SI_EEESC_SE_Li256ELb0ELb1ELb0ELb0EEENS1_19SingleTileSchedulerILb0ELb0ELb1ELi128EEEEEEEEEvNT_6ParamsE:
[----:B------:R-:W-:Y:S01]  /*0000*/  LDC R1, c[0x0][0x28] ;  /* 0x00000a00ff017b82 */ /* 0x000fe20000000800 */
[----:B------:R-:W-:Y:S05]  /*0010*/  EXIT ;  /* 0x000000000000794d */ /* 0x000fea0003800000 */
.L_x_9:
        /* <DEDUP_REMOVED lines=14> */
.L_x_27:


//--------------------- .text._ZN7cutlass13device_kernelIN5flash19enable_sm80_to_sm89INS1_16FlashAttnFwdSm80INS1_25CollectiveMainloopFwdSm80ILi8ELi1ELb0EN4cute5tupleIJNS5_1CILi128EEENS7_ILi96EEENS7_ILi256EEEEEELi256ENS_6half_tEfNS_4arch4Sm80ELb0ELb0ELb1ELb1ELb1ELb0ELb1ELb0EEENS1_21CollectiveEpilogueFwdINS6_IJS8_SA_S9_EEENS6_IJNS7_ILi1EEESI_SI_EEESC_SE_Li256ELb1ELb1ELb0ELb0EEENS1_19SingleTileSchedulerILb1ELb0ELb1ELi128EEEEEEEEEvNT_6ParamsE --------------------------
	.section	.text._ZN7cutlass13device_kernelIN5flash19enable_sm80_to_sm89INS1_16FlashAttnFwdSm80INS1_25CollectiveMainloopFwdSm80ILi8ELi1ELb0EN4cute5tupleIJNS5_1CILi128EEENS7_ILi96EEENS7_ILi256EEEEEELi256ENS_6half_tEfNS_4arch4Sm80ELb0ELb0ELb1ELb1ELb1ELb0ELb1ELb0EEENS1_21CollectiveEpilogueFwdINS6_IJS8_SA_S9_EEENS6_IJNS7_ILi1EEESI_SI_EEESC_SE_Li256ELb1ELb1ELb0ELb0EEENS1_19SingleTileSchedulerILb1ELb0ELb1ELi128EEEEEEEEEvNT_6ParamsE,"ax",@progbits
	.align	128
.text._ZN7cutlass13device_kernelIN5flash19enable_sm80_to_sm89INS1_16FlashAttnFwdSm80INS1_25CollectiveMainloopFwdSm80ILi8ELi1ELb0EN4cute5tupleIJNS5_1CILi128EEENS7_ILi96EEENS7_ILi256EEEEEELi256ENS_6half_tEfNS_4arch4Sm80ELb0ELb0ELb1ELb1ELb1ELb0ELb1ELb0EEENS1_21CollectiveEpilogueFwdINS6_IJS8_SA_S9_EEENS6_IJNS7_ILi1EEESI_SI_EEESC_SE_Li256ELb1ELb1ELb0ELb0EEENS1_19SingleTileSchedulerILb1ELb0ELb1ELi128EEEEEEEEEvNT_6ParamsE:
        .type           _ZN7cutlass13device_kernelIN5flash19enable_sm80_to_sm89INS1_16FlashAttnFwdSm80INS1_25CollectiveMainloopFwdSm80ILi8ELi1ELb0EN4cute5tupleIJNS5_1CILi128EEENS7_ILi96EEENS7_ILi256EEEEEELi256ENS_6half_tEfNS_4arch4Sm80ELb0ELb0ELb1ELb1ELb1ELb0ELb1ELb0EEENS1_21CollectiveEpilogueFwdINS6_IJS8_SA_S9_EEENS6_IJNS7_ILi1EEESI_SI_EEESC_SE_Li256ELb1ELb1ELb0ELb0EEENS1_19SingleTileSchedulerILb1ELb0ELb1ELi128EEEEEEEEEvNT_6ParamsE,@function
        .size           _ZN7cutlass13device_kernelIN5flash19enable_sm80_to_sm89INS1_16FlashAttnFwdSm80INS1_25CollectiveMainloopFwdSm80ILi8ELi1ELb0EN4cute5tupleIJNS5_1CILi128EEENS7_ILi96EEENS7_ILi256EEEEEELi256ENS_6half_tEfNS_4arch4Sm80ELb0ELb0ELb1ELb1ELb1ELb0ELb1ELb0EEENS1_21CollectiveEpilogueFwdINS6_IJS8_SA_S9_EEENS6_IJNS7_ILi1EEESI_SI_EEESC_SE_Li256ELb1ELb1ELb0ELb0EEENS1_19SingleTileSchedulerILb1ELb0ELb1ELi128EEEEEEEEEvNT_6ParamsE,(.L_x_28 - _ZN7cutlass13device_kernelIN5flash19enable_sm80_to_sm89INS1_16FlashAttnFwdSm80INS1_25CollectiveMainloopFwdSm80ILi8ELi1ELb0EN4cute5tupleIJNS5_1CILi128EEENS7_ILi96EEENS7_ILi256EEEEEELi256ENS_6half_tEfNS_4arch4Sm80ELb0ELb0ELb1ELb1ELb1ELb0ELb1ELb0EEENS1_21CollectiveEpilogueFwdINS6_IJS8_SA_S9_EEENS6_IJNS7_ILi1EEESI_SI_EEESC_SE_Li256ELb1ELb1ELb0ELb0EEENS1_19SingleTileSchedulerILb1ELb0ELb1ELi128EEEEEEEEEvNT_6ParamsE)
        .other          _ZN7cutlass13device_kernelIN5flash19enable_sm80_to_sm89INS1_16FlashAttnFwdSm80INS1_25CollectiveMainloopFwdSm80ILi8ELi1ELb0EN4cute5tupleIJNS5_1CILi128EEENS7_ILi96EEENS7_ILi256EEEEEELi256ENS_6half_tEfNS_4arch4Sm80ELb0ELb0ELb1ELb1ELb1ELb0ELb1ELb0EEENS1_21CollectiveEpilogueFwdINS6_IJS8_SA_S9_EEENS6_IJNS7_ILi1EEESI_SI_EEESC_SE_Li256ELb1ELb1ELb0ELb0EEENS1_19SingleTileSchedulerILb1ELb0ELb1ELi128EEEEEEEEEvNT_6ParamsE,@"STO_CUDA_ENTRY STV_DEFAULT"
_ZN7cutlass13device_kernelIN5flash19enable_sm80_to_sm89INS1_16FlashAttnFwdSm80INS1_25CollectiveMainloopFwdSm80ILi8ELi1ELb0EN4cute5tupleIJNS5_1CILi128EEENS7_ILi96EEENS7_ILi256EEEEEELi256ENS_6half_tEfNS_4arch4Sm80ELb0ELb0ELb1ELb1ELb1ELb0ELb1ELb0EEENS1_21CollectiveEpilogueFwdINS6_IJS8_SA_S9_EEENS6_IJNS7_ILi1EEESI_SI_EEESC_SE_Li256ELb1ELb1ELb0ELb0EEENS1_19SingleTileSchedulerILb1ELb0ELb1ELi128EEEEEEEEEvNT_6ParamsE:
[----:B------:R-:W-:Y:S01]  /*0000*/  LDC R1, c[0x0][0x28] ;  /* 0x00000a00ff017b82 */ /* 0x000fe20000000800 */
[----:B------:R-:W-:Y:S05]  /*0010*/  EXIT ;  /* 0x000000000000794d */ /* 0x000fea0003800000 */
.L_x_10:
        /* <DEDUP_REMOVED lines=14> */
.L_x_28:


//--------------------- .text._ZN7cutlass13device_kernelIN5flash19enable_sm80_to_sm89INS1_16FlashAttnFwdSm80INS1_25CollectiveMainloopFwdSm80ILi8ELi1ELb0EN4cute5tupleIJNS5_1CILi128EEENS7_ILi48EEENS7_ILi256EEEEEELi256ENS_6half_tEfNS_4arch4Sm80ELb0ELb0ELb1ELb1ELb1ELb1ELb1ELb0EEENS1_21CollectiveEpilogueFwdINS6_IJS8_SA_S9_EEENS6_IJNS7_ILi1EEESI_SI_EEESC_SE_Li256ELb1ELb1ELb0ELb0EEENS1_19SingleTileSchedulerILb1ELb0ELb1ELi128EEEEEEEEEvNT_6ParamsE --------------------------
	.section	.text._ZN7cutlass13device_kernelIN5flash19enable_sm80_to_sm89INS1_16FlashAttnFwdSm80INS1_25CollectiveMainloopFwdSm80ILi8ELi1ELb0EN4cute5tupleIJNS5_1CILi128EEENS7_ILi48EEENS7_ILi256EEEEEELi256ENS_6half_tEfNS_4arch4Sm80ELb0ELb0ELb1ELb1ELb1ELb1ELb1ELb0EEENS1_21CollectiveEpilogueFwdINS6_IJS8_SA_S9_EEENS6_IJNS7_ILi1EEESI_SI_EEESC_SE_Li256ELb1ELb1ELb0ELb0EEENS1_19SingleTileSchedulerILb1ELb0ELb1ELi128EEEEEEEEEvNT_6ParamsE,"ax",@progbits
	.align	128
.text._ZN7cutlass13device_kernelIN5flash19enable_sm80_to_sm89INS1_16FlashAttnFwdSm80INS1_25CollectiveMainloopFwdSm80ILi8ELi1ELb0EN4cute5tupleIJNS5_1CILi128EEENS7_ILi48EEENS7_ILi256EEEEEELi256ENS_6half_tEfNS_4arch4Sm80ELb0ELb0ELb1ELb1ELb1ELb1ELb1ELb0EEENS1_21CollectiveEpilogueFwdINS6_IJS8_SA_S9_EEENS6_IJNS7_ILi1EEESI_SI_EEESC_SE_Li256ELb1ELb1ELb0ELb0EEENS1_19SingleTileSchedulerILb1ELb0ELb1ELi128EEEEEEEEEvNT_6ParamsE:
        .type           _ZN7cutlass13device_kernelIN5flash19enable_sm80_to_sm89INS1_16FlashAttnFwdSm80INS1_25CollectiveMainloopFwdSm80ILi8ELi1ELb0EN4cute5tupleIJNS5_1CILi128EEENS7_ILi48EEENS7_ILi256EEEEEELi256ENS_6half_tEfNS_4arch4Sm80ELb0ELb0ELb1ELb1ELb1ELb1ELb1ELb0EEENS1_21CollectiveEpilogueFwdINS6_IJS8_SA_S9_EEENS6_IJNS7_ILi1EEESI_SI_EEESC_SE_Li256ELb1ELb1ELb0ELb0EEENS1_19SingleTileSchedulerILb1ELb0ELb1ELi128EEEEEEEEEvNT_6ParamsE,@function
        .size           _ZN7cutlass13device_kernelIN5flash19enable_sm80_to_sm89INS1_16FlashAttnFwdSm80INS1_25CollectiveMainloopFwdSm80ILi8ELi1ELb0EN4cute5tupleIJNS5_1CILi128EEENS7_ILi48EEENS7_ILi256EEEEEELi256ENS_6half_tEfNS_4arch4Sm80ELb0ELb0ELb1ELb1ELb1ELb1ELb1ELb0EEENS1_21CollectiveEpilogueFwdINS6_IJS8_SA_S9_EEENS6_IJNS7_ILi1EEESI_SI_EEESC_SE_Li256ELb1ELb1ELb0ELb0EEENS1_19SingleTileSchedulerILb1ELb0ELb1ELi128EEEEEEEEEvNT_6ParamsE,(.L_x_29 - _ZN7cutlass13device_kernelIN5flash19enable_sm80_to_sm89INS1_16FlashAttnFwdSm80INS1_25CollectiveMainloopFwdSm80ILi8ELi1ELb0EN4cute5tupleIJNS5_1CILi128EEENS7_ILi48EEENS7_ILi256EEEEEELi256ENS_6half_tEfNS_4arch4Sm80ELb0ELb0ELb1ELb1ELb1ELb1ELb1ELb0EEENS1_21CollectiveEpilogueFwdINS6_IJS8_SA_S9_EEENS6_IJNS7_ILi1EEESI_SI_EEESC_SE_Li256ELb1ELb1ELb0ELb0EEENS1_19SingleTileSchedulerILb1ELb0ELb1ELi128EEEEEEEEEvNT_6ParamsE)
        .other          _ZN7cutlass13device_kernelIN5flash19enable_sm80_to_sm89INS1_16FlashAttnFwdSm80INS1_25CollectiveMainloopFwdSm80ILi8ELi1ELb0EN4cute5tupleIJNS5_1CILi128EEENS7_ILi48EEENS7_ILi256EEEEEELi256ENS_6half_tEfNS_4arch4Sm80ELb0ELb0ELb1ELb1ELb1ELb1ELb1ELb0EEENS1_21CollectiveEpilogueFwdINS6_IJS8_SA_S9_EEENS6_IJNS7_ILi1EEESI_SI_EEESC_SE_Li256ELb1ELb1ELb0ELb0EEENS1_19SingleTileSchedulerILb1ELb0ELb1ELi128EEEEEEEEEvNT_6ParamsE,@"STO_CUDA_ENTRY STV_DEFAULT"
_ZN7cutlass13device_kernelIN5flash19enable_sm80_to_sm89INS1_16FlashAttnFwdSm80INS1_25CollectiveMainloopFwdSm80ILi8ELi1ELb0EN4cute5tupleIJNS5_1CILi128EEENS7_ILi48EEENS7_ILi256EEEEEELi256ENS_6half_tEfNS_4arch4Sm80ELb0ELb0ELb1ELb1ELb1ELb1ELb1ELb0EEENS1_21CollectiveEpilogueFwdINS6_IJS8_SA_S9_EEENS6_IJNS7_ILi1EEESI_SI_EEESC_SE_Li256ELb1ELb1ELb0ELb0EEENS1_19SingleTileSchedulerILb1ELb0ELb1ELi128EEEEEEEEEvNT_6ParamsE:
[----:B------:R-:W-:Y:S01]  /*0000*/  LDC R1, c[0x0][0x28] ;  /* 0x00000a00ff017b82 */ /* 0x000fe20000000800 */
[----:B------:R-:W-:Y:S05]  /*0010*/  EXIT ;  /* 0x000000000000794d */ /* 0x000fea0003800000 */
.L_x_11:
        /* <DEDUP_REMOVED lines=14> */
.L_x_29:


//--------------------- .text._ZN7cutlass13device_kernelIN5flash19enable_sm80_to_sm89INS1_16FlashAttnFwdSm80INS1_25CollectiveMainloopFwdSm80ILi8ELi1ELb0EN4cute5tupleIJNS5_1CILi128EEENS7_ILi64EEENS7_ILi256EEEEEELi256ENS_6half_tEfNS_4arch4Sm80ELb0ELb1ELb1ELb0ELb1ELb0ELb1ELb0EEENS1_21CollectiveEpilogueFwdINS6_IJS8_SA_S9_EEENS6_IJNS7_ILi1EEESI_SI_EEESC_SE_Li256ELb0ELb1ELb0ELb0EEENS1_19SingleTileSchedulerILb0ELb0ELb1ELi128EEEEEEEEEvNT_6ParamsE --------------------------
	.section	.text._ZN7cutlass13device_kernelIN5flash19enable_sm80_to_sm89INS1_16FlashAttnFwdSm80INS1_25CollectiveMainloopFwdSm80ILi8ELi1ELb0EN4cute5tupleIJNS5_1CILi128EEENS7_ILi64EEENS7_ILi256EEEEEELi256ENS_6half_tEfNS_4arch4Sm80ELb0ELb1ELb1ELb0ELb1ELb0ELb1ELb0EEENS1_21CollectiveEpilogueFwdINS6_IJS8_SA_S9_EEENS6_IJNS7_ILi1EEESI_SI_EEESC_SE_Li256ELb0ELb1ELb0ELb0EEENS1_19SingleTileSchedulerILb0ELb0ELb1ELi128EEEEEEEEEvNT_6ParamsE,"ax",@progbits
	.align	128
.text._ZN7cutlass13device_kernelIN5flash19enable_sm80_to_sm89INS1_16FlashAttnFwdSm80INS1_25CollectiveMainloopFwdSm80ILi8ELi1ELb0EN4cute5tupleIJNS5_1CILi128EEENS7_ILi64EEENS7_ILi256EEEEEELi256ENS_6half_tEfNS_4arch4Sm80ELb0ELb1ELb1ELb0ELb1ELb0ELb1ELb0EEENS1_21CollectiveEpilogueFwdINS6_IJS8_SA_S9_EEENS6_IJNS7_ILi1EEESI_SI_EEESC_SE_Li256ELb0ELb1ELb0ELb0EEENS1_19SingleTileSchedulerILb0ELb0ELb1ELi128EEEEEEEEEvNT_6ParamsE:
        .type           _ZN7cutlass13device_kernelIN5flash19enable_sm80_to_sm89INS1_16FlashAttnFwdSm80INS1_25CollectiveMainloopFwdSm80ILi8ELi1ELb0EN4cute5tupleIJNS5_1CILi128EEENS7_ILi64EEENS7_ILi256EEEEEELi256ENS_6half_tEfNS_4arch4Sm80ELb0ELb1ELb1ELb0ELb1ELb0ELb1ELb0EEENS1_21CollectiveEpilogueFwdINS6_IJS8_SA_S9_EEENS6_IJNS7_ILi1EEESI_SI_EEESC_SE_Li256ELb0ELb1ELb0ELb0EEENS1_19SingleTileSchedulerILb0ELb0ELb1ELi128EEEEEEEEEvNT_6ParamsE,@function
        .size           _ZN7cutlass13device_kernelIN5flash19enable_sm80_to_sm89INS1_16FlashAttnFwdSm80INS1_25CollectiveMainloopFwdSm80ILi8ELi1ELb0EN4cute5tupleIJNS5_1CILi128EEENS7_ILi64EEENS7_ILi256EEEEEELi256ENS_6half_tEfNS_4arch4Sm80ELb0ELb1ELb1ELb0ELb1ELb0ELb1ELb0EEENS1_21CollectiveEpilogueFwdINS6_IJS8_SA_S9_EEENS6_IJNS7_ILi1EEESI_SI_EEESC_SE_Li256ELb0ELb1ELb0ELb0EEENS1_19SingleTileSchedulerILb0ELb0ELb1ELi128EEEEEEEEEvNT_6ParamsE,(.L_x_30 - _ZN7cutlass13device_kernelIN5flash19enable_sm80_to_sm89INS1_16FlashAttnFwdSm80INS1_25CollectiveMainloopFwdSm80ILi8ELi1ELb0EN4cute5tupleIJNS5_1CILi128EEENS7_ILi64EEENS7_ILi256EEEEEELi256ENS_6half_tEfNS_4arch4Sm80ELb0ELb1ELb1ELb0ELb1ELb0ELb1ELb0EEENS1_21CollectiveEpilogueFwdINS6_IJS8_SA_S9_EEENS6_IJNS7_ILi1EEESI_SI_EEESC_SE_Li256ELb0ELb1ELb0ELb0EEENS1_19SingleTileSchedulerILb0ELb0ELb1ELi128EEEEEEEEEvNT_6ParamsE)
        .other          _ZN7cutlass13device_kernelIN5flash19enable_sm80_to_sm89INS1_16FlashAttnFwdSm80INS1_25CollectiveMainloopFwdSm80ILi8ELi1ELb0EN4cute5tupleIJNS5_1CILi128EEENS7_ILi64EEENS7_ILi256EEEEEELi256ENS_6half_tEfNS_4arch4Sm80ELb0ELb1ELb1ELb0ELb1ELb0ELb1ELb0EEENS1_21CollectiveEpilogueFwdINS6_IJS8_SA_S9_EEENS6_IJNS7_ILi1EEESI_SI_EEESC_SE_Li256ELb0ELb1ELb0ELb0EEENS1_19SingleTileSchedulerILb0ELb0ELb1ELi128EEEEEEEEEvNT_6ParamsE,@"STO_CUDA_ENTRY STV_DEFAULT"
_ZN7cutlass13device_kernelIN5flash19enable_sm80_to_sm89INS1_16FlashAttnFwdSm80INS1_25CollectiveMainloopFwdSm80ILi8ELi1ELb0EN4cute5tupleIJNS5_1CILi128EEENS7_ILi64EEENS7_ILi256EEEEEELi256ENS_6half_tEfNS_4arch4Sm80ELb0ELb1ELb1ELb0ELb1ELb0ELb1ELb0EEENS1_21CollectiveEpilogueFwdINS6_IJS8_SA_S9_EEENS6_IJNS7_ILi1EEESI_SI_EEESC_SE_Li256ELb0ELb1ELb0ELb0EEENS1_19SingleTileSchedulerILb0ELb0ELb1ELi128EEEEEEEEEvNT_6ParamsE:
[----:B------:R-:W-:Y:S01]  /*0000*/  LDC R1, c[0x0][0x28] ;  /* 0x00000a00ff017b82 */ /* 0x000fe20000000800 */
[----:B------:R-:W-:Y:S05]  /*0010*/  EXIT ;  /* 0x000000000000794d */ /* 0x000fea0003800000 */
.L_x_12:
        /* <DEDUP_REMOVED lines=14> */
.L_x_30:


//--------------------- .text._ZN7cutlass13device_kernelIN5flash19enable_sm80_to_sm89INS1_16FlashAttnFwdSm80INS1_25CollectiveMainloopFwdSm80ILi8ELi1ELb0EN4cute5tupleIJNS5_1CILi128EEENS7_ILi64EEENS7_ILi256EEEEEELi256ENS_6half_tEfNS_4arch4Sm80ELb0ELb1ELb1ELb1ELb1ELb0ELb1ELb0EEENS1_21CollectiveEpilogueFwdINS6_IJS8_SA_S9_EEENS6_IJNS7_ILi1EEESI_SI_EEESC_SE_Li256ELb1ELb1ELb0ELb0EEENS1_19SingleTileSchedulerILb1ELb0ELb1ELi128EEEEEEEEEvNT_6ParamsE --------------------------
	.section	.text._ZN7cutlass13device_kernelIN5flash19enable_sm80_to_sm89INS1_16FlashAttnFwdSm80INS1_25CollectiveMainloopFwdSm80ILi8ELi1ELb0EN4cute5tupleIJNS5_1CILi128EEENS7_ILi64EEENS7_ILi256EEEEEELi256ENS_6half_tEfNS_4arch4Sm80ELb0ELb1ELb1ELb1ELb1ELb0ELb1ELb0EEENS1_21CollectiveEpilogueFwdINS6_IJS8_SA_S9_EEENS6_IJNS7_ILi1EEESI_SI_EEESC_SE_Li256ELb1ELb1ELb0ELb0EEENS1_19SingleTileSchedulerILb1ELb0ELb1ELi128EEEEEEEEEvNT_6ParamsE,"ax",@progbits
	.align	128
.text._ZN7cutlass13device_kernelIN5flash19enable_sm80_to_sm89INS1_16FlashAttnFwdSm80INS1_25CollectiveMainloopFwdSm80ILi8ELi1ELb0EN4cute5tupleIJNS5_1CILi128EEENS7_ILi64EEENS7_ILi256EEEEEELi256ENS_6half_tEfNS_4arch4Sm80ELb0ELb1ELb1ELb1ELb1ELb0ELb1ELb0EEENS1_21CollectiveEpilogueFwdINS6_IJS8_SA_S9_EEENS6_IJNS7_ILi1EEESI_SI_EEESC_SE_Li256ELb1ELb1ELb0ELb0EEENS1_19SingleTileSchedulerILb1ELb0ELb1ELi128EEEEEEEEEvNT_6ParamsE:
        .type           _ZN7cutlass13device_kernelIN5flash19enable_sm80_to_sm89INS1_16FlashAttnFwdSm80INS1_25CollectiveMainloopFwdSm80ILi8ELi1ELb0EN4cute5tupleIJNS5_1CILi128EEENS7_ILi64EEENS7_ILi256EEEEEELi256ENS_6half_tEfNS_4arch4Sm80ELb0ELb1ELb1ELb1ELb1ELb0ELb1ELb0EEENS1_21CollectiveEpilogueFwdINS6_IJS8_SA_S9_EEENS6_IJNS7_ILi1EEESI_SI_EEESC_SE_Li256ELb1ELb1ELb0ELb0EEENS1_19SingleTileSchedulerILb1ELb0ELb1ELi128EEEEEEEEEvNT_6ParamsE,@function
        .size           _ZN7cutlass13device_kernelIN5flash19enable_sm80_to_sm89INS1_16FlashAttnFwdSm80INS1_25CollectiveMainloopFwdSm80ILi8ELi1ELb0EN4cute5tupleIJNS5_1CILi128EEENS7_ILi64EEENS7_ILi256EEEEEELi256ENS_6half_tEfNS_4arch4Sm80ELb0ELb1ELb1ELb1ELb1ELb0ELb1ELb0EEENS1_21CollectiveEpilogueFwdINS6_IJS8_SA_S9_EEENS6_IJNS7_ILi1EEESI_SI_EEESC_SE_Li256ELb1ELb1ELb0ELb0EEENS1_19SingleTileSchedulerILb1ELb0ELb1ELi128EEEEEEEEEvNT_6ParamsE,(.L_x_31 - _ZN7cutlass13device_kernelIN5flash19enable_sm80_to_sm89INS1_16FlashAttnFwdSm80INS1_25CollectiveMainloopFwdSm80ILi8ELi1ELb0EN4cute5tupleIJNS5_1CILi128EEENS7_ILi64EEENS7_ILi256EEEEEELi256ENS_6half_tEfNS_4arch4Sm80ELb0ELb1ELb1ELb1ELb1ELb0ELb1ELb0EEENS1_21CollectiveEpilogueFwdINS6_IJS8_SA_S9_EEENS6_IJNS7_ILi1EEESI_SI_EEESC_SE_Li256ELb1ELb1ELb0ELb0EEENS1_19SingleTileSchedulerILb1ELb0ELb1ELi128EEEEEEEEEvNT_6ParamsE)
        .other          _ZN7cutlass13device_kernelIN5flash19enable_sm80_to_sm89INS1_16FlashAttnFwdSm80INS1_25CollectiveMainloopFwdSm80ILi8ELi1ELb0EN4cute5tupleIJNS5_1CILi128EEENS7_ILi64EEENS7_ILi256EEEEEELi256ENS_6half_tEfNS_4arch4Sm80ELb0ELb1ELb1ELb1ELb1ELb0ELb1ELb0EEENS1_21CollectiveEpilogueFwdINS6_IJS8_SA_S9_EEENS6_IJNS7_ILi1EEESI_SI_EEESC_SE_Li256ELb1ELb1ELb0ELb0EEENS1_19SingleTileSchedulerILb1ELb0ELb1ELi128EEEEEEEEEvNT_6ParamsE,@"STO_CUDA_ENTRY STV_DEFAULT"
_ZN7cutlass13device_kernelIN5flash19enable_sm80_to_sm89INS1_16FlashAttnFwdSm80INS1_25CollectiveMainloopFwdSm80ILi8ELi1ELb0EN4cute5tupleIJNS5_1CILi128EEENS7_ILi64EEENS7_ILi256EEEEEELi256ENS_6half_tEfNS_4arch4Sm80ELb0ELb1ELb1ELb1ELb1ELb0ELb1ELb0EEENS1_21CollectiveEpilogueFwdINS6_IJS8_SA_S9_EEENS6_IJNS7_ILi1EEESI_SI_EEESC_SE_Li256ELb1ELb1ELb0ELb0EEENS1_19SingleTileSchedulerILb1ELb0ELb1ELi128EEEEEEEEEvNT_6ParamsE:
[----:B------:R-:W-:Y:S01]  /*0000*/  LDC R1, c[0x0][0x28] ;  /* 0x00000a00ff017b82 */ /* 0x000fe20000000800 */
[----:B------:R-:W-:Y:S05]  /*0010*/  EXIT ;  /* 0x000000000000794d */ /* 0x000fea0003800000 */
.L_x_13:
        /* <DEDUP_REMOVED lines=14> */
.L_x_31:


//--------------------- .text._ZN7cutlass13device_kernelIN5flash19enable_sm80_to_sm89INS1_16FlashAttnFwdSm80INS1_25CollectiveMainloopFwdSm80ILi8ELi1ELb0EN4cute5tupleIJNS5_1CILi128EEENS7_ILi48EEENS7_ILi256EEEEEELi256ENS_6half_tEfNS_4arch4Sm80ELb0ELb1ELb1ELb1ELb1ELb1ELb1ELb0EEENS1_21CollectiveEpilogueFwdINS6_IJS8_SA_S9_EEENS6_IJNS7_ILi1EEESI_SI_EEESC_SE_Li256ELb1ELb1ELb0ELb0EEENS1_19SingleTileSchedulerILb1ELb0ELb1ELi128EEEEEEEEEvNT_6ParamsE --------------------------
	.section	.text._ZN7cutlass13device_kernelIN5flash19enable_sm80_to_sm89INS1_16FlashAttnFwdSm80INS1_25CollectiveMainloopFwdSm80ILi8ELi1ELb0EN4cute5tupleIJNS5_1CILi128EEENS7_ILi48EEENS7_ILi256EEEEEELi256ENS_6half_tEfNS_4arch4Sm80ELb0ELb1ELb1ELb1ELb1ELb1ELb1ELb0EEENS1_21CollectiveEpilogueFwdINS6_IJS8_SA_S9_EEENS6_IJNS7_ILi1EEESI_SI_EEESC_SE_Li256ELb1ELb1ELb0ELb0EEENS1_19SingleTileSchedulerILb1ELb0ELb1ELi128EEEEEEEEEvNT_6ParamsE,"ax",@progbits
	.align	128
.text._ZN7cutlass13device_kernelIN5flash19enable_sm80_to_sm89INS1_16FlashAttnFwdSm80INS1_25CollectiveMainloopFwdSm80ILi8ELi1ELb0EN4cute5tupleIJNS5_1CILi128EEENS7_ILi48EEENS7_ILi256EEEEEELi256ENS_6half_tEfNS_4arch4Sm80ELb0ELb1ELb1ELb1ELb1ELb1ELb1ELb0EEENS1_21CollectiveEpilogueFwdINS6_IJS8_SA_S9_EEENS6_IJNS7_ILi1EEESI_SI_EEESC_SE_Li256ELb1ELb1ELb0ELb0EEENS1_19SingleTileSchedulerILb1ELb0ELb1ELi128EEEEEEEEEvNT_6ParamsE:
        .type           _ZN7cutlass13device_kernelIN5flash19enable_sm80_to_sm89INS1_16FlashAttnFwdSm80INS1_25CollectiveMainloopFwdSm80ILi8ELi1ELb0EN4cute5tupleIJNS5_1CILi128EEENS7_ILi48EEENS7_ILi256EEEEEELi256ENS_6half_tEfNS_4arch4Sm80ELb0ELb1ELb1ELb1ELb1ELb1ELb1ELb0EEENS1_21CollectiveEpilogueFwdINS6_IJS8_SA_S9_EEENS6_IJNS7_ILi1EEESI_SI_EEESC_SE_Li256ELb1ELb1ELb0ELb0EEENS1_19SingleTileSchedulerILb1ELb0ELb1ELi128EEEEEEEEEvNT_6ParamsE,@function
        .size           _ZN7cutlass13device_kernelIN5flash19enable_sm80_to_sm89INS1_16FlashAttnFwdSm80INS1_25CollectiveMainloopFwdSm80ILi8ELi1ELb0EN4cute5tupleIJNS5_1CILi128EEENS7_ILi48EEENS7_ILi256EEEEEELi256ENS_6half_tEfNS_4arch4Sm80ELb0ELb1ELb1ELb1ELb1ELb1ELb1ELb0EEENS1_21CollectiveEpilogueFwdINS6_IJS8_SA_S9_EEENS6_IJNS7_ILi1EEESI_SI_EEESC_SE_Li256ELb1ELb1ELb0ELb0EEENS1_19SingleTileSchedulerILb1ELb0ELb1ELi128EEEEEEEEEvNT_6ParamsE,(.L_x_32 - _ZN7cutlass13device_kernelIN5flash19enable_sm80_to_sm89INS1_16FlashAttnFwdSm80INS1_25CollectiveMainloopFwdSm80ILi8ELi1ELb0EN4cute5tupleIJNS5_1CILi128EEENS7_ILi48EEENS7_ILi256EEEEEELi256ENS_6half_tEfNS_4arch4Sm80ELb0ELb1ELb1ELb1ELb1ELb1ELb1ELb0EEENS1_21CollectiveEpilogueFwdINS6_IJS8_SA_S9_EEENS6_IJNS7_ILi1EEESI_SI_EEESC_SE_Li256ELb1ELb1ELb0ELb0EEENS1_19SingleTileSchedulerILb1ELb0ELb1ELi128EEEEEEEEEvNT_6ParamsE)
        .other          _ZN7cutlass13device_kernelIN5flash19enable_sm80_to_sm89INS1_16FlashAttnFwdSm80INS1_25CollectiveMainloopFwdSm80ILi8ELi1ELb0EN4cute5tupleIJNS5_1CILi128EEENS7_ILi48EEENS7_ILi256EEEEEELi256ENS_6half_tEfNS_4arch4Sm80ELb0ELb1ELb1ELb1ELb1ELb1ELb1ELb0EEENS1_21CollectiveEpilogueFwdINS6_IJS8_SA_S9_EEENS6_IJNS7_ILi1EEESI_SI_EEESC_SE_Li256ELb1ELb1ELb0ELb0EEENS1_19SingleTileSchedulerILb1ELb0ELb1ELi128EEEEEEEEEvNT_6ParamsE,@"STO_CUDA_ENTRY STV_DEFAULT"
_ZN7cutlass13device_kernelIN5flash19enable_sm80_to_sm89INS1_16FlashAttnFwdSm80INS1_25CollectiveMainloopFwdSm80ILi8ELi1ELb0EN4cute5tupleIJNS5_1CILi128EEENS7_ILi48EEENS7_ILi256EEEEEELi256ENS_6half_tEfNS_4arch4Sm80ELb0ELb1ELb1ELb1ELb1ELb1ELb1ELb0EEENS1_21CollectiveEpilogueFwdINS6_IJS8_SA_S9_EEENS6_IJNS7_ILi1EEESI_SI_EEESC_SE_Li256ELb1ELb1ELb0ELb0EEENS1_19SingleTileSchedulerILb1ELb0ELb1ELi128EEEEEEEEEvNT_6ParamsE:
[----:B------:R-:W-:Y:S01]  /*0000*/  LDC R1, c[0x0][0x28] ;  /* 0x00000a00ff017b82 */ /* 0x000fe20000000800 */
[----:B------:R-:W-:Y:S05]  /*0010*/  EXIT ;  /* 0x000000000000794d */ /* 0x000fea0003800000 */
.L_x_14:
        /* <DEDUP_REMOVED lines=14> */
.L_x_32:


//--------------------- .text._ZN7cutlass13device_kernelIN5flash19enable_sm80_to_sm89INS1_16FlashAttnFwdSm80INS1_25CollectiveMainloopFwdSm80ILi8ELi1ELb0EN4cute5tupleIJNS5_1CILi128EEENS7_ILi96EEENS7_ILi256EEEEEELi256ENS_6half_tEfNS_4arch4Sm80ELb1ELb0ELb1ELb0ELb1ELb0ELb1ELb0EEENS1_21CollectiveEpilogueFwdINS6_IJS8_SA_S9_EEENS6_IJNS7_ILi1EEESI_SI_EEESC_SE_Li256ELb0ELb1ELb0ELb0EEENS1_30DynamicPersistentTileSchedulerILi256ELi256ELb0ELb1ELb0EEEEEEEEEvNT_6ParamsE --------------------------
	.section	.text._ZN7cutlass13device_kernelIN5flash19enable_sm80_to_sm89INS1_16FlashAttnFwdSm80INS1_25CollectiveMainloopFwdSm80ILi8ELi1ELb0EN4cute5tupleIJNS5_1CILi128EEENS7_ILi96EEENS7_ILi256EEEEEELi256ENS_6half_tEfNS_4arch4Sm80ELb1ELb0ELb1ELb0ELb1ELb0ELb1ELb0EEENS1_21CollectiveEpilogueFwdINS6_IJS8_SA_S9_EEENS6_IJNS7_ILi1EEESI_SI_EEESC_SE_Li256ELb0ELb1ELb0ELb0EEENS1_30DynamicPersistentTileSchedulerILi256ELi256ELb0ELb1ELb0EEEEEEEEEvNT_6ParamsE,"ax",@progbits
	.align	128
.text._ZN7cutlass13device_kernelIN5flash19enable_sm80_to_sm89INS1_16FlashAttnFwdSm80INS1_25CollectiveMainloopFwdSm80ILi8ELi1ELb0EN4cute5tupleIJNS5_1CILi128EEENS7_ILi96EEENS7_ILi256EEEEEELi256ENS_6half_tEfNS_4arch4Sm80ELb1ELb0ELb1ELb0ELb1ELb0ELb1ELb0EEENS1_21CollectiveEpilogueFwdINS6_IJS8_SA_S9_EEENS6_IJNS7_ILi1EEESI_SI_EEESC_SE_Li256ELb0ELb1ELb0ELb0EEENS1_30DynamicPersistentTileSchedulerILi256ELi256ELb0ELb1ELb0EEEEEEEEEvNT_6ParamsE:
        .type           _ZN7cutlass13device_kernelIN5flash19enable_sm80_to_sm89INS1_16FlashAttnFwdSm80INS1_25CollectiveMainloopFwdSm80ILi8ELi1ELb0EN4cute5tupleIJNS5_1CILi128EEENS7_ILi96EEENS7_ILi256EEEEEELi256ENS_6half_tEfNS_4arch4Sm80ELb1ELb0ELb1ELb0ELb1ELb0ELb1ELb0EEENS1_21CollectiveEpilogueFwdINS6_IJS8_SA_S9_EEENS6_IJNS7_ILi1EEESI_SI_EEESC_SE_Li256ELb0ELb1ELb0ELb0EEENS1_30DynamicPersistentTileSchedulerILi256ELi256ELb0ELb1ELb0EEEEEEEEEvNT_6ParamsE,@function
        .size           _ZN7cutlass13device_kernelIN5flash19enable_sm80_to_sm89INS1_16FlashAttnFwdSm80INS1_25CollectiveMainloopFwdSm80ILi8ELi1ELb0EN4cute5tupleIJNS5_1CILi128EEENS7_ILi96EEENS7_ILi256EEEEEELi256ENS_6half_tEfNS_4arch4Sm80ELb1ELb0ELb1ELb0ELb1ELb0ELb1ELb0EEENS1_21CollectiveEpilogueFwdINS6_IJS8_SA_S9_EEENS6_IJNS7_ILi1EEESI_SI_EEESC_SE_Li256ELb0ELb1ELb0ELb0EEENS1_30DynamicPersistentTileSchedulerILi256ELi256ELb0ELb1ELb0EEEEEEEEEvNT_6ParamsE,(.L_x_33 - _ZN7cutlass13device_kernelIN5flash19enable_sm80_to_sm89INS1_16FlashAttnFwdSm80INS1_25CollectiveMainloopFwdSm80ILi8ELi1ELb0EN4cute5tupleIJNS5_1CILi128EEENS7_ILi96EEENS7_ILi256EEEEEELi256ENS_6half_tEfNS_4arch4Sm80ELb1ELb0ELb1ELb0ELb1ELb0ELb1ELb0EEENS1_21CollectiveEpilogueFwdINS6_IJS8_SA_S9_EEENS6_IJNS7_ILi1EEESI_SI_EEESC_SE_Li256ELb0ELb1ELb0ELb0EEENS1_30DynamicPersistentTileSchedulerILi256ELi256ELb0ELb1ELb0EEEEEEEEEvNT_6ParamsE)
        .other          _ZN7cutlass13device_kernelIN5flash19enable_sm80_to_sm89INS1_16FlashAttnFwdSm80INS1_25CollectiveMainloopFwdSm80ILi8ELi1ELb0EN4cute5tupleIJNS5_1CILi128EEENS7_ILi96EEENS7_ILi256EEEEEELi256ENS_6half_tEfNS_4arch4Sm80ELb1ELb0ELb1ELb0ELb1ELb0ELb1ELb0EEENS1_21CollectiveEpilogueFwdINS6_IJS8_SA_S9_EEENS6_IJNS7_ILi1EEESI_SI_EEESC_SE_Li256ELb0ELb1ELb0ELb0EEENS1_30DynamicPersistentTileSchedulerILi256ELi256ELb0ELb1ELb0EEEEEEEEEvNT_6ParamsE,@"STO_CUDA_ENTRY STV_DEFAULT"
_ZN7cutlass13device_kernelIN5flash19enable_sm80_to_sm89INS1_16FlashAttnFwdSm80INS1_25CollectiveMainloopFwdSm80ILi8ELi1ELb0EN4cute5tupleIJNS5_1CILi128EEENS7_ILi96EEENS7_ILi256EEEEEELi256ENS_6half_tEfNS_4arch4Sm80ELb1ELb0ELb1ELb0ELb1ELb0ELb1ELb0EEENS1_21CollectiveEpilogueFwdINS6_IJS8_SA_S9_EEENS6_IJNS7_ILi1EEESI_SI_EEESC_SE_Li256ELb0ELb1ELb0ELb0EEENS1_30DynamicPersistentTileSchedulerILi256ELi256ELb0ELb1ELb0EEEEEEEEEvNT_6ParamsE:
[----:B------:R-:W-:Y:S01]  /*0000*/  LDC R1, c[0x0][0x28] ;  /* 0x00000a00ff017b82 */ /* 0x000fe20000000800 */
[----:B------:R-:W-:Y:S05]  /*0010*/  EXIT ;  /* 0x000000000000794d */ /* 0x000fea0003800000 */
.L_x_15:
        /* <DEDUP_REMOVED lines=14> */
.L_x_33:


//--------------------- .text._ZN7cutlass13device_kernelIN5flash19enable_sm80_to_sm89INS1_16FlashAttnFwdSm80INS1_25CollectiveMainloopFwdSm80ILi8ELi1ELb0EN4cute5tupleIJNS5_1CILi128EEENS7_ILi96EEENS7_ILi256EEEEEELi256ENS_6half_tEfNS_4arch4Sm80ELb1ELb0ELb1ELb1ELb1ELb0ELb1ELb0EEENS1_21CollectiveEpilogueFwdINS6_IJS8_SA_S9_EEENS6_IJNS7_ILi1EEESI_SI_EEESC_SE_Li256ELb1ELb1ELb0ELb0EEENS1_19SingleTileSchedulerILb1ELb0ELb1ELi128EEEEEEEEEvNT_6ParamsE --------------------------
	.section	.text._ZN7cutlass13device_kernelIN5flash19enable_sm80_to_sm89INS1_16FlashAttnFwdSm80INS1_25CollectiveMainloopFwdSm80ILi8ELi1ELb0EN4cute5tupleIJNS5_1CILi128EEENS7_ILi96EEENS7_ILi256EEEEEELi256ENS_6half_tEfNS_4arch4Sm80ELb1ELb0ELb1ELb1ELb1ELb0ELb1ELb0EEENS1_21CollectiveEpilogueFwdINS6_IJS8_SA_S9_EEENS6_IJNS7_ILi1EEESI_SI_EEESC_SE_Li256ELb1ELb1ELb0ELb0EEENS1_19SingleTileSchedulerILb1ELb0ELb1ELi128EEEEEEEEEvNT_6ParamsE,"ax",@progbits
	.align	128
.text._ZN7cutlass13device_kernelIN5flash19enable_sm80_to_sm89INS1_16FlashAttnFwdSm80INS1_25CollectiveMainloopFwdSm80ILi8ELi1ELb0EN4cute5tupleIJNS5_1CILi128EEENS7_ILi96EEENS7_ILi256EEEEEELi256ENS_6half_tEfNS_4arch4Sm80ELb1ELb0ELb1ELb1ELb1ELb0ELb1ELb0EEENS1_21CollectiveEpilogueFwdINS6_IJS8_SA_S9_EEENS6_IJNS7_ILi1EEESI_SI_EEESC_SE_Li256ELb1ELb1ELb0ELb0EEENS1_19SingleTileSchedulerILb1ELb0ELb1ELi128EEEEEEEEEvNT_6ParamsE:
        .type           _ZN7cutlass13device_kernelIN5flash19enable_sm80_to_sm89INS1_16FlashAttnFwdSm80INS1_25CollectiveMainloopFwdSm80ILi8ELi1ELb0EN4cute5tupleIJNS5_1CILi128EEENS7_ILi96EEENS7_ILi256EEEEEELi256ENS_6half_tEfNS_4arch4Sm80ELb1ELb0ELb1ELb1ELb1ELb0ELb1ELb0EEENS1_21CollectiveEpilogueFwdINS6_IJS8_SA_S9_EEENS6_IJNS7_ILi1EEESI_SI_EEESC_SE_Li256ELb1ELb1ELb0ELb0EEENS1_19SingleTileSchedulerILb1ELb0ELb1ELi128EEEEEEEEEvNT_6ParamsE,@function
        .size           _ZN7cutlass13device_kernelIN5flash19enable_sm80_to_sm89INS1_16FlashAttnFwdSm80INS1_25CollectiveMainloopFwdSm80ILi8ELi1ELb0EN4cute5tupleIJNS5_1CILi128EEENS7_ILi96EEENS7_ILi256EEEEEELi256ENS_6half_tEfNS_4arch4Sm80ELb1ELb0ELb1ELb1ELb1ELb0ELb1ELb0EEENS1_21CollectiveEpilogueFwdINS6_IJS8_SA_S9_EEENS6_IJNS7_ILi1EEESI_SI_EEESC_SE_Li256ELb1ELb1ELb0ELb0EEENS1_19SingleTileSchedulerILb1ELb0ELb1ELi128EEEEEEEEEvNT_6ParamsE,(.L_x_34 - _ZN7cutlass13device_kernelIN5flash19enable_sm80_to_sm89INS1_16FlashAttnFwdSm80INS1_25CollectiveMainloopFwdSm80ILi8ELi1ELb0EN4cute5tupleIJNS5_1CILi128EEENS7_ILi96EEENS7_ILi256EEEEEELi256ENS_6half_tEfNS_4arch4Sm80ELb1ELb0ELb1ELb1ELb1ELb0ELb1ELb0EEENS1_21CollectiveEpilogueFwdINS6_IJS8_SA_S9_EEENS6_IJNS7_ILi1EEESI_SI_EEESC_SE_Li256ELb1ELb1ELb0ELb0EEENS1_19SingleTileSchedulerILb1ELb0ELb1ELi128EEEEEEEEEvNT_6ParamsE)
        .other          _ZN7cutlass13device_kernelIN5flash19enable_sm80_to_sm89INS1_16FlashAttnFwdSm80INS1_25CollectiveMainloopFwdSm80ILi8ELi1ELb0EN4cute5tupleIJNS5_1CILi128EEENS7_ILi96EEENS7_ILi256EEEEEELi256ENS_6half_tEfNS_4arch4Sm80ELb1ELb0ELb1ELb1ELb1ELb0ELb1ELb0EEENS1_21CollectiveEpilogueFwdINS6_IJS8_SA_S9_EEENS6_IJNS7_ILi1EEESI_SI_EEESC_SE_Li256ELb1ELb1ELb0ELb0EEENS1_19SingleTileSchedulerILb1ELb0ELb1ELi128EEEEEEEEEvNT_6ParamsE,@"STO_CUDA_ENTRY STV_DEFAULT"
_ZN7cutlass13device_kernelIN5flash19enable_sm80_to_sm89INS1_16FlashAttnFwdSm80INS1_25CollectiveMainloopFwdSm80ILi8ELi1ELb0EN4cute5tupleIJNS5_1CILi128EEENS7_ILi96EEENS7_ILi256EEEEEELi256ENS_6half_tEfNS_4arch4Sm80ELb1ELb0ELb1ELb1ELb1ELb0ELb1ELb0EEENS1_21CollectiveEpilogueFwdINS6_IJS8_SA_S9_EEENS6_IJNS7_ILi1EEESI_SI_EEESC_SE_Li256ELb1ELb1ELb0ELb0EEENS1_19SingleTileSchedulerILb1ELb0ELb1ELi128EEEEEEEEEvNT_6ParamsE:
[----:B------:R-:W-:Y:S01]  /*0000*/  LDC R1, c[0x0][0x28] ;  /* 0x00000a00ff017b82 */ /* 0x000fe20000000800 */
[----:B------:R-:W-:Y:S05]  /*0010*/  EXIT ;  /* 0x000000000000794d */ /* 0x000fea0003800000 */
.L_x_16:
        /* <DEDUP_REMOVED lines=14> */
.L_x_34:


//--------------------- .text._ZN7cutlass13device_kernelIN5flash19enable_sm80_to_sm89INS1_16FlashAttnFwdSm80INS1_25CollectiveMainloopFwdSm80ILi8ELi1ELb0EN4cute5tupleIJNS5_1CILi128EEENS7_ILi48EEENS7_ILi256EEEEEELi256ENS_6half_tEfNS_4arch4Sm80ELb1ELb0ELb1ELb1ELb1ELb1ELb1ELb0EEENS1_21CollectiveEpilogueFwdINS6_IJS8_SA_S9_EEENS6_IJNS7_ILi1EEESI_SI_EEESC_SE_Li256ELb1ELb1ELb0ELb0EEENS1_19SingleTileSchedulerILb1ELb0ELb1ELi128EEEEEEEEEvNT_6ParamsE --------------------------
	.section	.text._ZN7cutlass13device_kernelIN5flash19enable_sm80_to_sm89INS1_16FlashAttnFwdSm80INS1_25CollectiveMainloopFwdSm80ILi8ELi1ELb0EN4cute5tupleIJNS5_1CILi128EEENS7_ILi48EEENS7_ILi256EEEEEELi256ENS_6half_tEfNS_4arch4Sm80ELb1ELb0ELb1ELb1ELb1ELb1ELb1ELb0EEENS1_21CollectiveEpilogueFwdINS6_IJS8_SA_S9_EEENS6_IJNS7_ILi1EEESI_SI_EEESC_SE_Li256ELb1ELb1ELb0ELb0EEENS1_19SingleTileSchedulerILb1ELb0ELb1ELi128EEEEEEEEEvNT_6ParamsE,"ax",@progbits
	.align	128
.text._ZN7cutlass13device_kernelIN5flash19enable_sm80_to_sm89INS1_16FlashAttnFwdSm80INS1_25CollectiveMainloopFwdSm80ILi8ELi1ELb0EN4cute5tupleIJNS5_1CILi128EEENS7_ILi48EEENS7_ILi256EEEEEELi256ENS_6half_tEfNS_4arch4Sm80ELb1ELb0ELb1ELb1ELb1ELb1ELb1ELb0EEENS1_21CollectiveEpilogueFwdINS6_IJS8_SA_S9_EEENS6_IJNS7_ILi1EEESI_SI_EEESC_SE_Li256ELb1ELb1ELb0ELb0EEENS1_19SingleTileSchedulerILb1ELb0ELb1ELi128EEEEEEEEEvNT_6ParamsE:
        .type           _ZN7cutlass13device_kernelIN5flash19enable_sm80_to_sm89INS1_16FlashAttnFwdSm80INS1_25CollectiveMainloopFwdSm80ILi8ELi1ELb0EN4cute5tupleIJNS5_1CILi128EEENS7_ILi48EEENS7_ILi256EEEEEELi256ENS_6half_tEfNS_4arch4Sm80ELb1ELb0ELb1ELb1ELb1ELb1ELb1ELb0EEENS1_21CollectiveEpilogueFwdINS6_IJS8_SA_S9_EEENS6_IJNS7_ILi1EEESI_SI_EEESC_SE_Li256ELb1ELb1ELb0ELb0EEENS1_19SingleTileSchedulerILb1ELb0ELb1ELi128EEEEEEEEEvNT_6ParamsE,@function
        .size           _ZN7cutlass13device_kernelIN5flash19enable_sm80_to_sm89INS1_16FlashAttnFwdSm80INS1_25CollectiveMainloopFwdSm80ILi8ELi1ELb0EN4cute5tupleIJNS5_1CILi128EEENS7_ILi48EEENS7_ILi256EEEEEELi256ENS_6half_tEfNS_4arch4Sm80ELb1ELb0ELb1ELb1ELb1ELb1ELb1ELb0EEENS1_21CollectiveEpilogueFwdINS6_IJS8_SA_S9_EEENS6_IJNS7_ILi1EEESI_SI_EEESC_SE_Li256ELb1ELb1ELb0ELb0EEENS1_19SingleTileSchedulerILb1ELb0ELb1ELi128EEEEEEEEEvNT_6ParamsE,(.L_x_35 - _ZN7cutlass13device_kernelIN5flash19enable_sm80_to_sm89INS1_16FlashAttnFwdSm80INS1_25CollectiveMainloopFwdSm80ILi8ELi1ELb0EN4cute5tupleIJNS5_1CILi128EEENS7_ILi48EEENS7_ILi256EEEEEELi256ENS_6half_tEfNS_4arch4Sm80ELb1ELb0ELb1ELb1ELb1ELb1ELb1ELb0EEENS1_21CollectiveEpilogueFwdINS6_IJS8_SA_S9_EEENS6_IJNS7_ILi1EEESI_SI_EEESC_SE_Li256ELb1ELb1ELb0ELb0EEENS1_19SingleTileSchedulerILb1ELb0ELb1ELi128EEEEEEEEEvNT_6ParamsE)
        .other          _ZN7cutlass13device_kernelIN5flash19enable_sm80_to_sm89INS1_16FlashAttnFwdSm80INS1_25CollectiveMainloopFwdSm80ILi8ELi1ELb0EN4cute5tupleIJNS5_1CILi128EEENS7_ILi48EEENS7_ILi256EEEEEELi256ENS_6half_tEfNS_4arch4Sm80ELb1ELb0ELb1ELb1ELb1ELb1ELb1ELb0EEENS1_21CollectiveEpilogueFwdINS6_IJS8_SA_S9_EEENS6_IJNS7_ILi1EEESI_SI_EEESC_SE_Li256ELb1ELb1ELb0ELb0EEENS1_19SingleTileSchedulerILb1ELb0ELb1ELi128EEEEEEEEEvNT_6ParamsE,@"STO_CUDA_ENTRY STV_DEFAULT"
_ZN7cutlass13device_kernelIN5flash19enable_sm80_to_sm89INS1_16FlashAttnFwdSm80INS1_25CollectiveMainloopFwdSm80ILi8ELi1ELb0EN4cute5tupleIJNS5_1CILi128EEENS7_ILi48EEENS7_ILi256EEEEEELi256ENS_6half_tEfNS_4arch4Sm80ELb1ELb0ELb1ELb1ELb1ELb1ELb1ELb0EEENS1_21CollectiveEpilogueFwdINS6_IJS8_SA_S9_EEENS6_IJNS7_ILi1EEESI_SI_EEESC_SE_Li256ELb1ELb1ELb0ELb0EEENS1_19SingleTileSchedulerILb1ELb0ELb1ELi128EEEEEEEEEvNT_6ParamsE:
[----:B------:R-:W-:Y:S01]  /*0000*/  LDC R1, c[0x0][0x28] ;  /* 0x00000a00ff017b82 */ /* 0x000fe20000000800 */
[----:B------:R-:W-:Y:S05]  /*0010*/  EXIT ;  /* 0x000000000000794d */ /* 0x000fea0003800000 */
.L_x_17:
        /* <DEDUP_REMOVED lines=14> */
.L_x_35:


//--------------------- .nv.shared.reserved.0     --------------------------
	.section	.nv.shared.reserved.0,"aw",@nobits
	.weak		__nv_reservedSMEM_offset_0_alias
	.size		__nv_reservedSMEM_offset_0_alias, 0, 0
	.other		__nv_reservedSMEM_offset_0_alias,@"STO_CUDA_RESERVED_SHARED STV_DEFAULT"
__nv_reservedSMEM_offset_0_alias:
	.zero		0


//--------------------- .nv.global                --------------------------
	.section	.nv.global,"aw",@nobits
.nv.global:
	.type		_ZN80_INTERNAL_c93eee38_44_flash_fwd_hdim256_fp16_paged_softcap_sm80_cu_ceb34e2a_36524cute1_E,@object
	.size		_ZN80_INTERNAL_c93eee38_44_flash_fwd_hdim256_fp16_paged_softcap_sm80_cu_ceb34e2a_36524cute1_E,(_ZN80_INTERNAL_c93eee38_44_flash_fwd_hdim256_fp16_paged_softcap_sm80_cu_ceb34e2a_36524cuda3std3__45__cpo6cbeginE - _ZN80_INTERNAL_c93eee38_44_flash_fwd_hdim256_fp16_paged_softcap_sm80_cu_ceb34e2a_36524cute1_E)
_ZN80_INTERNAL_c93eee38_44_flash_fwd_hdim256_fp16_paged_softcap_sm80_cu_ceb34e2a_36524cute1_E:
	.zero		1
	.type		_ZN80_INTERNAL_c93eee38_44_flash_fwd_hdim256_fp16_paged_softcap_sm80_cu_ceb34e2a_36524cuda3std3__45__cpo6cbeginE,@object
	.size		_ZN80_INTERNAL_c93eee38_44_flash_fwd_hdim256_fp16_paged_softcap_sm80_cu_ceb34e2a_36524cuda3std3__45__cpo6cbeginE,(_ZN80_INTERNAL_c93eee38_44_flash_fwd_hdim256_fp16_paged_softcap_sm80_cu_ceb34e2a_36524cuda3std3__48in_placeE - _ZN80_INTERNAL_c93eee38_44_flash_fwd_hdim256_fp16_paged_softcap_sm80_cu_ceb34e2a_36524cuda3std3__45__cpo6cbeginE)
_ZN80_INTERNAL_c93eee38_44_flash_fwd_hdim256_fp16_paged_softcap_sm80_cu_ceb34e2a_36524cuda3std3__45__cpo6cbeginE:
	.zero		1
	.type		_ZN80_INTERNAL_c93eee38_44_flash_fwd_hdim256_fp16_paged_softcap_sm80_cu_ceb34e2a_36524cuda3std3__48in_placeE,@object
	.size		_ZN80_INTERNAL_c93eee38_44_flash_fwd_hdim256_fp16_paged_softcap_sm80_cu_ceb34e2a_36524cuda3std3__48in_placeE,(_ZN80_INTERNAL_c93eee38_44_flash_fwd_hdim256_fp16_paged_softcap_sm80_cu_ceb34e2a_36524cuda3std6ranges3__45__cpo9iter_moveE - _ZN80_INTERNAL_c93eee38_44_flash_fwd_hdim256_fp16_paged_softcap_sm80_cu_ceb34e2a_36524cuda3std3__48in_placeE)
_ZN80_INTERNAL_c93eee38_44_flash_fwd_hdim256_fp16_paged_softcap_sm80_cu_ceb34e2a_36524cuda3std3__48in_placeE:
	.zero		1
	.type		_ZN80_INTERNAL_c93eee38_44_flash_fwd_hdim256_fp16_paged_softcap_sm80_cu_ceb34e2a_36524cuda3std6ranges3__45__cpo9iter_moveE,@object
	.size		_ZN80_INTERNAL_c93eee38_44_flash_fwd_hdim256_fp16_paged_softcap_sm80_cu_ceb34e2a_36524cuda3std6ranges3__45__cpo9iter_moveE,(_ZN80_INTERNAL_c93eee38_44_flash_fwd_hdim256_fp16_paged_softcap_sm80_cu_ceb34e2a_36524cuda3std3__45__cpo5beginE - _ZN80_INTERNAL_c93eee38_44_flash_fwd_hdim256_fp16_paged_softcap_sm80_cu_ceb34e2a_36524cuda3std6ranges3__45__cpo9iter_moveE)
_ZN80_INTERNAL_c93eee38_44_flash_fwd_hdim256_fp16_paged_softcap_sm80_cu_ceb34e2a_36524cuda3std6ranges3__45__cpo9iter_moveE:
	.zero		1
	.type		_ZN80_INTERNAL_c93eee38_44_flash_fwd_hdim256_fp16_paged_softcap_sm80_cu_ceb34e2a_36524cuda3std3__45__cpo5beginE,@object
	.size		_ZN80_INTERNAL_c93eee38_44_flash_fwd_hdim256_fp16_paged_softcap_sm80_cu_ceb34e2a_36524cuda3std3__45__cpo5beginE,(_ZN80_INTERNAL_c93eee38_44_flash_fwd_hdim256_fp16_paged_softcap_sm80_cu_ceb34e2a_36524cuda3std3__482_GLOBAL__N__c93eee38_44_flash_fwd_hdim256_fp16_paged_softcap_sm80_cu_ceb34e2a_36526ignoreE - _ZN80_INTERNAL_c93eee38_44_flash_fwd_hdim256_fp16_paged_softcap_sm80_cu_ceb34e2a_36524cuda3std3__45__cpo5beginE)
_ZN80_INTERNAL_c93eee38_44_flash_fwd_hdim256_fp16_paged_softcap_sm80_cu_ceb34e2a_36524cuda3std3__45__cpo5beginE:
	.zero		1
	.type		_ZN80_INTERNAL_c93eee38_44_flash_fwd_hdim256_fp16_paged_softcap_sm80_cu_ceb34e2a_36524cuda3std3__482_GLOBAL__N__c93eee38_44_flash_fwd_hdim256_fp16_paged_softcap_sm80_cu_ceb34e2a_36526ignoreE,@object
	.size		_ZN80_INTERNAL_c93eee38_44_flash_fwd_hdim256_fp16_paged_softcap_sm80_cu_ceb34e2a_36524cuda3std3__482_GLOBAL__N__c93eee38_44_flash_fwd_hdim256_fp16_paged_softcap_sm80_cu_ceb34e2a_36526ignoreE,(_ZN80_INTERNAL_c93eee38_44_flash_fwd_hdim256_fp16_paged_softcap_sm80_cu_ceb34e2a_36524cute7productE - _ZN80_INTERNAL_c93eee38_44_flash_fwd_hdim256_fp16_paged_softcap_sm80_cu_ceb34e2a_36524cuda3std3__482_GLOBAL__N__c93eee38_44_flash_fwd_hdim256_fp16_paged_softcap_sm80_cu_ceb34e2a_36526ignoreE)
_ZN80_INTERNAL_c93eee38_44_flash_fwd_hdim256_fp16_paged_softcap_sm80_cu_ceb34e2a_36524cuda3std3__482_GLOBAL__N__c93eee38_44_flash_fwd_hdim256_fp16_paged_softcap_sm80_cu_ceb34e2a_36526ignoreE:
	.zero		1
	.type		_ZN80_INTERNAL_c93eee38_44_flash_fwd_hdim256_fp16_paged_softcap_sm80_cu_ceb34e2a_36524cute7productE,@object
	.size		_ZN80_INTERNAL_c93eee38_44_flash_fwd_hdim256_fp16_paged_softcap_sm80_cu_ceb34e2a_36524cute7productE,(_ZN80_INTERNAL_c93eee38_44_flash_fwd_hdim256_fp16_paged_softcap_sm80_cu_ceb34e2a_36524cuda3std3__45__cpo3endE - _ZN80_INTERNAL_c93eee38_44_flash_fwd_hdim256_fp16_paged_softcap_sm80_cu_ceb34e2a_36524cute7productE)
_ZN80_INTERNAL_c93eee38_44_flash_fwd_hdim256_fp16_paged_softcap_sm80_cu_ceb34e2a_36524cute7productE:
	.zero		1
	.type		_ZN80_INTERNAL_c93eee38_44_flash_fwd_hdim256_fp16_paged_softcap_sm80_cu_ceb34e2a_36524cuda3std3__45__cpo3endE,@object
	.size		_ZN80_INTERNAL_c93eee38_44_flash_fwd_hdim256_fp16_paged_softcap_sm80_cu_ceb34e2a_36524cuda3std3__45__cpo3endE,(_ZN80_INTERNAL_c93eee38_44_flash_fwd_hdim256_fp16_paged_softcap_sm80_cu_ceb34e2a_36524cuda3std3__419piecewise_constructE - _ZN80_INTERNAL_c93eee38_44_flash_fwd_hdim256_fp16_paged_softcap_sm80_cu_ceb34e2a_36524cuda3std3__45__cpo3endE)
_ZN80_INTERNAL_c93eee38_44_flash_fwd_hdim256_fp16_paged_softcap_sm80_cu_ceb34e2a_36524cuda3std3__45__cpo3endE:
	.zero		1
	.type		_ZN80_INTERNAL_c93eee38_44_flash_fwd_hdim256_fp16_paged_softcap_sm80_cu_ceb34e2a_36524cuda3std3__419piecewise_constructE,@object
	.size		_ZN80_INTERNAL_c93eee38_44_flash_fwd_hdim256_fp16_paged_softcap_sm80_cu_ceb34e2a_36524cuda3std3__419piecewise_constructE,(_ZN80_INTERNAL_c93eee38_44_flash_fwd_hdim256_fp16_paged_softcap_sm80_cu_ceb34e2a_36524cuda3std3__45__cpo4cendE - _ZN80_INTERNAL_c93eee38_44_flash_fwd_hdim256_fp16_paged_softcap_sm80_cu_ceb34e2a_36524cuda3std3__419piecewise_constructE)
_ZN80_INTERNAL_c93eee38_44_flash_fwd_hdim256_fp16_paged_softcap_sm80_cu_ceb34e2a_36524cuda3std3__419piecewise_constructE:
	.zero		1
	.type		_ZN80_INTERNAL_c93eee38_44_flash_fwd_hdim256_fp16_paged_softcap_sm80_cu_ceb34e2a_36524cuda3std3__45__cpo4cendE,@object
	.size		_ZN80_INTERNAL_c93eee38_44_flash_fwd_hdim256_fp16_paged_softcap_sm80_cu_ceb34e2a_36524cuda3std3__45__cpo4cendE,(_ZN80_INTERNAL_c93eee38_44_flash_fwd_hdim256_fp16_paged_softcap_sm80_cu_ceb34e2a_36524cuda3std6ranges3__45__cpo4swapE - _ZN80_INTERNAL_c93eee38_44_flash_fwd_hdim256_fp16_paged_softcap_sm80_cu_ceb34e2a_36524cuda3std3__45__cpo4cendE)
_ZN80_INTERNAL_c93eee38_44_flash_fwd_hdim256_fp16_paged_softcap_sm80_cu_ceb34e2a_36524cuda3std3__45__cpo4cendE:
	.zero		1
	.type		_ZN80_INTERNAL_c93eee38_44_flash_fwd_hdim256_fp16_paged_softcap_sm80_cu_ceb34e2a_36524cuda3std6ranges3__45__cpo4swapE,@object
	.size		_ZN80_INTERNAL_c93eee38_44_flash_fwd_hdim256_fp16_paged_softcap_sm80_cu_ceb34e2a_36524cuda3std6ranges3__45__cpo4swapE,(.L_7 - _ZN80_INTERNAL_c93eee38_44_flash_fwd_hdim256_fp16_paged_softcap_sm80_cu_ceb34e2a_36524cuda3std6ranges3__45__cpo4swapE)
_ZN80_INTERNAL_c93eee38_44_flash_fwd_hdim256_fp16_paged_softcap_sm80_cu_ceb34e2a_36524cuda3std6ranges3__45__cpo4swapE:
	.zero		1
.L_7:


//--------------------- .nv.constant0._ZN7cutlass13device_kernelIN5flash19enable_sm80_to_sm89INS1_16FlashAttnFwdSm80INS1_25CollectiveMainloopFwdSm80ILi8ELi1ELb1EN4cute5tupleIJNS5_1CILi128EEENS7_ILi64EEENS7_ILi256EEEEEELi256ENS_6half_tEfNS_4arch4Sm80ELb0ELb0ELb1ELb0ELb1ELb0ELb1ELb0EEENS1_21CollectiveEpilogueFwdINS6_IJS8_SA_S9_EEENS6_IJNS7_ILi1EEESI_SI_EEESC_SE_Li256ELb0ELb1ELb0ELb0EEENS1_19SingleTileSchedulerILb0ELb0ELb1ELi128EEEEEEEEEvNT_6ParamsE --------------------------
	.section	.nv.constant0._ZN7cutlass13device_kernelIN5flash19enable_sm80_to_sm89INS1_16FlashAttnFwdSm80INS1_25CollectiveMainloopFwdSm80ILi8ELi1ELb1EN4cute5tupleIJNS5_1CILi128EEENS7_ILi64EEENS7_ILi256EEEEEELi256ENS_6half_tEfNS_4arch4Sm80ELb0ELb0ELb1ELb0ELb1ELb0ELb1ELb0EEENS1_21CollectiveEpilogueFwdINS6_IJS8_SA_S9_EEENS6_IJNS7_ILi1EEESI_SI_EEESC_SE_Li256ELb0ELb1ELb0ELb0EEENS1_19SingleTileSchedulerILb0ELb0ELb1ELi128EEEEEEEEEvNT_6ParamsE,"a",@progbits
	.sectionflags	@""
	.align	4
.nv.constant0._ZN7cutlass13device_kernelIN5flash19enable_sm80_to_sm89INS1_16FlashAttnFwdSm80INS1_25CollectiveMainloopFwdSm80ILi8ELi1ELb1EN4cute5tupleIJNS5_1CILi128EEENS7_ILi64EEENS7_ILi256EEEEEELi256ENS_6half_tEfNS_4arch4Sm80ELb0ELb0ELb1ELb0ELb1ELb0ELb1ELb0EEENS1_21CollectiveEpilogueFwdINS6_IJS8_SA_S9_EEENS6_IJNS7_ILi1EEESI_SI_EEESC_SE_Li256ELb0ELb1ELb0ELb0EEENS1_19SingleTileSchedulerILb0ELb0ELb1ELi128EEEEEEEEEvNT_6ParamsE:
	.zero		1576


//--------------------- .nv.constant0._ZN7cutlass13device_kernelIN5flash19enable_sm80_to_sm89INS1_16FlashAttnFwdSm80INS1_25CollectiveMainloopFwdSm80ILi8ELi1ELb1EN4cute5tupleIJNS5_1CILi128EEENS7_ILi64EEENS7_ILi256EEEEEELi256ENS_6half_tEfNS_4arch4Sm80ELb0ELb0ELb1ELb1ELb1ELb0ELb1ELb0EEENS1_21CollectiveEpilogueFwdINS6_IJS8_SA_S9_EEENS6_IJNS7_ILi1EEESI_SI_EEESC_SE_Li256ELb1ELb1ELb0ELb0EEENS1_19SingleTileSchedulerILb1ELb0ELb1ELi128EEEEEEEEEvNT_6ParamsE --------------------------
	.section	.nv.constant0._ZN7cutlass13device_kernelIN5flash19enable_sm80_to_sm89INS1_16FlashAttnFwdSm80INS1_25CollectiveMainloopFwdSm80ILi8ELi1ELb1EN4cute5tupleIJNS5_1CILi128EEENS7_ILi64EEENS7_ILi256EEEEEELi256ENS_6half_tEfNS_4arch4Sm80ELb0ELb0ELb1ELb1ELb1ELb0ELb1ELb0EEENS1_21CollectiveEpilogueFwdINS6_IJS8_SA_S9_EEENS6_IJNS7_ILi1EEESI_SI_EEESC_SE_Li256ELb1ELb1ELb0ELb0EEENS1_19SingleTileSchedulerILb1ELb0ELb1ELi128EEEEEEEEEvNT_6ParamsE,"a",@progbits
	.sectionflags	@""
	.align	4
.nv.constant0._ZN7cutlass13device_kernelIN5flash19enable_sm80_to_sm89INS1_16FlashAttnFwdSm80INS1_25CollectiveMainloopFwdSm80ILi8ELi1ELb1EN4cute5tupleIJNS5_1CILi128EEENS7_ILi64EEENS7_ILi256EEEEEELi256ENS_6half_tEfNS_4arch4Sm80ELb0ELb0ELb1ELb1ELb1ELb0ELb1ELb0EEENS1_21CollectiveEpilogueFwdINS6_IJS8_SA_S9_EEENS6_IJNS7_ILi1EEESI_SI_EEESC_SE_Li256ELb1ELb1ELb0ELb0EEENS1_19SingleTileSchedulerILb1ELb0ELb1ELi128EEEEEEEEEvNT_6ParamsE:
	.zero		1576


//--------------------- .nv.constant0._ZN7cutlass13device_kernelIN5flash19enable_sm80_to_sm89INS1_16FlashAttnFwdSm80INS1_25CollectiveMainloopFwdSm80ILi8ELi1ELb0EN4cute5tupleIJNS5_1CILi128EEENS7_ILi32EEENS7_ILi256EEEEEELi256ENS_6half_tEfNS_4arch4Sm80ELb0ELb0ELb1ELb1ELb1ELb1ELb1ELb0EEENS1_21CollectiveEpilogueFwdINS6_IJS8_SA_S9_EEENS6_IJNS7_ILi1EEESI_SI_EEESC_SE_Li256ELb1ELb1ELb0ELb0EEENS1_19SingleTileSchedulerILb1ELb0ELb1ELi128EEEEEEEEEvNT_6ParamsE --------------------------
	.section	.nv.constant0._ZN7cutlass13device_kernelIN5flash19enable_sm80_to_sm89INS1_16FlashAttnFwdSm80INS1_25CollectiveMainloopFwdSm80ILi8ELi1ELb0EN4cute5tupleIJNS5_1CILi128EEENS7_ILi32EEENS7_ILi256EEEEEELi256ENS_6half_tEfNS_4arch4Sm80ELb0ELb0ELb1ELb1ELb1ELb1ELb1ELb0EEENS1_21CollectiveEpilogueFwdINS6_IJS8_SA_S9_EEENS6_IJNS7_ILi1EEESI_SI_EEESC_SE_Li256ELb1ELb1ELb0ELb0EEENS1_19SingleTileSchedulerILb1ELb0ELb1ELi128EEEEEEEEEvNT_6ParamsE,"a",@progbits
	.sectionflags	@""
	.align	4
.nv.constant0._ZN7cutlass13device_kernelIN5flash19enable_sm80_to_sm89INS1_16FlashAttnFwdSm80INS1_25CollectiveMainloopFwdSm80ILi8ELi1ELb0EN4cute5tupleIJNS5_1CILi128EEENS7_ILi32EEENS7_ILi256EEEEEELi256ENS_6half_tEfNS_4arch4Sm80ELb0ELb0ELb1ELb1ELb1ELb1ELb1ELb0EEENS1_21CollectiveEpilogueFwdINS6_IJS8_SA_S9_EEENS6_IJNS7_ILi1EEESI_SI_EEESC_SE_Li256ELb1ELb1ELb0ELb0EEENS1_19SingleTileSchedulerILb1ELb0ELb1ELi128EEEEEEEEEvNT_6ParamsE:
	.zero		1576


//--------------------- .nv.constant0._ZN7cutlass13device_kernelIN5flash19enable_sm80_to_sm89INS1_16FlashAttnFwdSm80INS1_25CollectiveMainloopFwdSm80ILi8ELi1ELb1EN4cute5tupleIJNS5_1CILi128EEENS7_ILi48EEENS7_ILi256EEEEEELi256ENS_6half_tEfNS_4arch4Sm80ELb0ELb1ELb1ELb0ELb1ELb0ELb1ELb0EEENS1_21CollectiveEpilogueFwdINS6_IJS8_SA_S9_EEENS6_IJNS7_ILi1EEESI_SI_EEESC_SE_Li256ELb0ELb1ELb0ELb0EEENS1_19SingleTileSchedulerILb0ELb0ELb1ELi128EEEEEEEEEvNT_6ParamsE --------------------------
	.section	.nv.constant0._ZN7cutlass13device_kernelIN5flash19enable_sm80_to_sm89INS1_16FlashAttnFwdSm80INS1_25CollectiveMainloopFwdSm80ILi8ELi1ELb1EN4cute5tupleIJNS5_1CILi128EEENS7_ILi48EEENS7_ILi256EEEEEELi256ENS_6half_tEfNS_4arch4Sm80ELb0ELb1ELb1ELb0ELb1ELb0ELb1ELb0EEENS1_21CollectiveEpilogueFwdINS6_IJS8_SA_S9_EEENS6_IJNS7_ILi1EEESI_SI_EEESC_SE_Li256ELb0ELb1ELb0ELb0EEENS1_19SingleTileSchedulerILb0ELb0ELb1ELi128EEEEEEEEEvNT_6ParamsE,"a",@progbits
	.sectionflags	@""
	.align	4
.nv.constant0._ZN7cutlass13device_kernelIN5flash19enable_sm80_to_sm89INS1_16FlashAttnFwdSm80INS1_25CollectiveMainloopFwdSm80ILi8ELi1ELb1EN4cute5tupleIJNS5_1CILi128EEENS7_ILi48EEENS7_ILi256EEEEEELi256ENS_6half_tEfNS_4arch4Sm80ELb0ELb1ELb1ELb0ELb1ELb0ELb1ELb0EEENS1_21CollectiveEpilogueFwdINS6_IJS8_SA_S9_EEENS6_IJNS7_ILi1EEESI_SI_EEESC_SE_Li256ELb0ELb1ELb0ELb0EEENS1_19SingleTileSchedulerILb0ELb0ELb1ELi128EEEEEEEEEvNT_6ParamsE:
	.zero		1576


//--------------------- .nv.constant0._ZN7cutlass13device_kernelIN5flash19enable_sm80_to_sm89INS1_16FlashAttnFwdSm80INS1_25CollectiveMainloopFwdSm80ILi8ELi1ELb1EN4cute5tupleIJNS5_1CILi128EEENS7_ILi48EEENS7_ILi256EEEEEELi256ENS_6half_tEfNS_4arch4Sm80ELb0ELb1ELb1ELb1ELb1ELb0ELb1ELb0EEENS1_21CollectiveEpilogueFwdINS6_IJS8_SA_S9_EEENS6_IJNS7_ILi1EEESI_SI_EEESC_SE_Li256ELb1ELb1ELb0ELb0EEENS1_19SingleTileSchedulerILb1ELb0ELb1ELi128EEEEEEEEEvNT_6ParamsE --------------------------
	.section	.nv.constant0._ZN7cutlass13device_kernelIN5flash19enable_sm80_to_sm89INS1_16FlashAttnFwdSm80INS1_25CollectiveMainloopFwdSm80ILi8ELi1ELb1EN4cute5tupleIJNS5_1CILi128EEENS7_ILi48EEENS7_ILi256EEEEEELi256ENS_6half_tEfNS_4arch4Sm80ELb0ELb1ELb1ELb1ELb1ELb0ELb1ELb0EEENS1_21CollectiveEpilogueFwdINS6_IJS8_SA_S9_EEENS6_IJNS7_ILi1EEESI_SI_EEESC_SE_Li256ELb1ELb1ELb0ELb0EEENS1_19SingleTileSchedulerILb1ELb0ELb1ELi128EEEEEEEEEvNT_6ParamsE,"a",@progbits
	.sectionflags	@""
	.align	4
.nv.constant0._ZN7cutlass13device_kernelIN5flash19enable_sm80_to_sm89INS1_16FlashAttnFwdSm80INS1_25CollectiveMainloopFwdSm80ILi8ELi1ELb1EN4cute5tupleIJNS5_1CILi128EEENS7_ILi48EEENS7_ILi256EEEEEELi256ENS_6half_tEfNS_4arch4Sm80ELb0ELb1ELb1ELb1ELb1ELb0ELb1ELb0EEENS1_21CollectiveEpilogueFwdINS6_IJS8_SA_S9_EEENS6_IJNS7_ILi1EEESI_SI_EEESC_SE_Li256ELb1ELb1ELb0ELb0EEENS1_19SingleTileSchedulerILb1ELb0ELb1ELi128EEEEEEEEEvNT_6ParamsE:
	.zero		1576


//--------------------- .nv.constant0._ZN7cutlass13device_kernelIN5flash19enable_sm80_to_sm89INS1_16FlashAttnFwdSm80INS1_25CollectiveMainloopFwdSm80ILi8ELi1ELb0EN4cute5tupleIJNS5_1CILi128EEENS7_ILi32EEENS7_ILi256EEEEEELi256ENS_6half_tEfNS_4arch4Sm80ELb0ELb1ELb1ELb1ELb1ELb1ELb1ELb0EEENS1_21CollectiveEpilogueFwdINS6_IJS8_SA_S9_EEENS6_IJNS7_ILi1EEESI_SI_EEESC_SE_Li256ELb1ELb1ELb0ELb0EEENS1_19SingleTileSchedulerILb1ELb0ELb1ELi128EEEEEEEEEvNT_6ParamsE --------------------------
	.section	.nv.constant0._ZN7cutlass13device_kernelIN5flash19enable_sm80_to_sm89INS1_16FlashAttnFwdSm80INS1_25CollectiveMainloopFwdSm80ILi8ELi1ELb0EN4cute5tupleIJNS5_1CILi128EEENS7_ILi32EEENS7_ILi256EEEEEELi256ENS_6half_tEfNS_4arch4Sm80ELb0ELb1ELb1ELb1ELb1ELb1ELb1ELb0EEENS1_21CollectiveEpilogueFwdINS6_IJS8_SA_S9_EEENS6_IJNS7_ILi1EEESI_SI_EEESC_SE_Li256ELb1ELb1ELb0ELb0EEENS1_19SingleTileSchedulerILb1ELb0ELb1ELi128EEEEEEEEEvNT_6ParamsE,"a",@progbits
	.sectionflags	@""
	.align	4
.nv.constant0._ZN7cutlass13device_kernelIN5flash19enable_sm80_to_sm89INS1_16FlashAttnFwdSm80INS1_25CollectiveMainloopFwdSm80ILi8ELi1ELb0EN4cute5tupleIJNS5_1CILi128EEENS7_ILi32EEENS7_ILi256EEEEEELi256ENS_6half_tEfNS_4arch4Sm80ELb0ELb1ELb1ELb1ELb1ELb1ELb1ELb0EEENS1_21CollectiveEpilogueFwdINS6_IJS8_SA_S9_EEENS6_IJNS7_ILi1EEESI_SI_EEESC_SE_Li256ELb1ELb1ELb0ELb0EEENS1_19SingleTileSchedulerILb1ELb0ELb1ELi128EEEEEEEEEvNT_6ParamsE:
	.zero		1576


//--------------------- .nv.constant0._ZN7cutlass13device_kernelIN5flash19enable_sm80_to_sm89INS1_16FlashAttnFwdSm80INS1_25CollectiveMainloopFwdSm80ILi8ELi1ELb1EN4cute5tupleIJNS5_1CILi128EEENS7_ILi64EEENS7_ILi256EEEEEELi256ENS_6half_tEfNS_4arch4Sm80ELb1ELb0ELb1ELb0ELb1ELb0ELb1ELb0EEENS1_21CollectiveEpilogueFwdINS6_IJS8_SA_S9_EEENS6_IJNS7_ILi1EEESI_SI_EEESC_SE_Li256ELb0ELb1ELb0ELb0EEENS1_30DynamicPersistentTileSchedulerILi256ELi256ELb0ELb1ELb0EEEEEEEEEvNT_6ParamsE --------------------------
	.section	.nv.constant0._ZN7cutlass13device_kernelIN5flash19enable_sm80_to_sm89INS1_16FlashAttnFwdSm80INS1_25CollectiveMainloopFwdSm80ILi8ELi1ELb1EN4cute5tupleIJNS5_1CILi128EEENS7_ILi64EEENS7_ILi256EEEEEELi256ENS_6half_tEfNS_4arch4Sm80ELb1ELb0ELb1ELb0ELb1ELb0ELb1ELb0EEENS1_21CollectiveEpilogueFwdINS6_IJS8_SA_S9_EEENS6_IJNS7_ILi1EEESI_SI_EEESC_SE_Li256ELb0ELb1ELb0ELb0EEENS1_30DynamicPersistentTileSchedulerILi256ELi256ELb0ELb1ELb0EEEEEEEEEvNT_6ParamsE,"a",@progbits
	.sectionflags	@""
	.align	4
.nv.constant0._ZN7cutlass13device_kernelIN5flash19enable_sm80_to_sm89INS1_16FlashAttnFwdSm80INS1_25CollectiveMainloopFwdSm80ILi8ELi1ELb1EN4cute5tupleIJNS5_1CILi128EEENS7_ILi64EEENS7_ILi256EEEEEELi256ENS_6half_tEfNS_4arch4Sm80ELb1ELb0ELb1ELb0ELb1ELb0ELb1ELb0EEENS1_21CollectiveEpilogueFwdINS6_IJS8_SA_S9_EEENS6_IJNS7_ILi1EEESI_SI_EEESC_SE_Li256ELb0ELb1ELb0ELb0EEENS1_30DynamicPersistentTileSchedulerILi256ELi256ELb0ELb1ELb0EEEEEEEEEvNT_6ParamsE:
	.zero		1592


//--------------------- .nv.constant0._ZN7cutlass13device_kernelIN5flash19enable_sm80_to_sm89INS1_16FlashAttnFwdSm80INS1_25CollectiveMainloopFwdSm80ILi8ELi1ELb1EN4cute5tupleIJNS5_1CILi128EEENS7_ILi64EEENS7_ILi256EEEEEELi256ENS_6half_tEfNS_4arch4Sm80ELb1ELb0ELb1ELb1ELb1ELb0ELb1ELb0EEENS1_21CollectiveEpilogueFwdINS6_IJS8_SA_S9_EEENS6_IJNS7_ILi1EEESI_SI_EEESC_SE_Li256ELb1ELb1ELb0ELb0EEENS1_19SingleTileSchedulerILb1ELb0ELb1ELi128EEEEEEEEEvNT_6ParamsE --------------------------
	.section	.nv.constant0._ZN7cutlass13device_kernelIN5flash19enable_sm80_to_sm89INS1_16FlashAttnFwdSm80INS1_25CollectiveMainloopFwdSm80ILi8ELi1ELb1EN4cute5tupleIJNS5_1CILi128EEENS7_ILi64EEENS7_ILi256EEEEEELi256ENS_6half_tEfNS_4arch4Sm80ELb1ELb0ELb1ELb1ELb1ELb0ELb1ELb0EEENS1_21CollectiveEpilogueFwdINS6_IJS8_SA_S9_EEENS6_IJNS7_ILi1EEESI_SI_EEESC_SE_Li256ELb1ELb1ELb0ELb0EEENS1_19SingleTileSchedulerILb1ELb0ELb1ELi128EEEEEEEEEvNT_6ParamsE,"a",@progbits
	.sectionflags	@""
	.align	4
.nv.constant0._ZN7cutlass13device_kernelIN5flash19enable_sm80_to_sm89INS1_16FlashAttnFwdSm80INS1_25CollectiveMainloopFwdSm80ILi8ELi1ELb1EN4cute5tupleIJNS5_1CILi128EEENS7_ILi64EEENS7_ILi256EEEEEELi256ENS_6half_tEfNS_4arch4Sm80ELb1ELb0ELb1ELb1ELb1ELb0ELb1ELb0EEENS1_21CollectiveEpilogueFwdINS6_IJS8_SA_S9_EEENS6_IJNS7_ILi1EEESI_SI_EEESC_SE_Li256ELb1ELb1ELb0ELb0EEENS1_19SingleTileSchedulerILb1ELb0ELb1ELi128EEEEEEEEEvNT_6ParamsE:
	.zero		1576


//--------------------- .nv.constant0._ZN7cutlass13device_kernelIN5flash19enable_sm80_to_sm89INS1_16FlashAttnFwdSm80INS1_25CollectiveMainloopFwdSm80ILi8ELi1ELb0EN4cute5tupleIJNS5_1CILi128EEENS7_ILi32EEENS7_ILi256EEEEEELi256ENS_6half_tEfNS_4arch4Sm80ELb1ELb0ELb1ELb1ELb1ELb1ELb1ELb0EEENS1_21CollectiveEpilogueFwdINS6_IJS8_SA_S9_EEENS6_IJNS7_ILi1EEESI_SI_EEESC_SE_Li256ELb1ELb1ELb0ELb0EEENS1_19SingleTileSchedulerILb1ELb0ELb1ELi128EEEEEEEEEvNT_6ParamsE --------------------------
	.section	.nv.constant0._ZN7cutlass13device_kernelIN5flash19enable_sm80_to_sm89INS1_16FlashAttnFwdSm80INS1_25CollectiveMainloopFwdSm80ILi8ELi1ELb0EN4cute5tupleIJNS5_1CILi128EEENS7_ILi32EEENS7_ILi256EEEEEELi256ENS_6half_tEfNS_4arch4Sm80ELb1ELb0ELb1ELb1ELb1ELb1ELb1ELb0EEENS1_21CollectiveEpilogueFwdINS6_IJS8_SA_S9_EEENS6_IJNS7_ILi1EEESI_SI_EEESC_SE_Li256ELb1ELb1ELb0ELb0EEENS1_19SingleTileSchedulerILb1ELb0ELb1ELi128EEEEEEEEEvNT_6ParamsE,"a",@progbits
	.sectionflags	@""
	.align	4
.nv.constant0._ZN7cutlass13device_kernelIN5flash19enable_sm80_to_sm89INS1_16FlashAttnFwdSm80INS1_25CollectiveMainloopFwdSm80ILi8ELi1ELb0EN4cute5tupleIJNS5_1CILi128EEENS7_ILi32EEENS7_ILi256EEEEEELi256ENS_6half_tEfNS_4arch4Sm80ELb1ELb0ELb1ELb1ELb1ELb1ELb1ELb0EEENS1_21CollectiveEpilogueFwdINS6_IJS8_SA_S9_EEENS6_IJNS7_ILi1EEESI_SI_EEESC_SE_Li256ELb1ELb1ELb0ELb0EEENS1_19SingleTileSchedulerILb1ELb0ELb1ELi128EEEEEEEEEvNT_6ParamsE:
	.zero		1576


//--------------------- .nv.constant0._ZN7cutlass13device_kernelIN5flash19enable_sm80_to_sm89INS1_16FlashAttnFwdSm80INS1_25CollectiveMainloopFwdSm80ILi8ELi1ELb0EN4cute5tupleIJNS5_1CILi128EEENS7_ILi96EEENS7_ILi256EEEEEELi256ENS_6half_tEfNS_4arch4Sm80ELb0ELb0ELb1ELb0ELb1ELb0ELb1ELb0EEENS1_21CollectiveEpilogueFwdINS6_IJS8_SA_S9_EEENS6_IJNS7_ILi1EEESI_SI_EEESC_SE_Li256ELb0ELb1ELb0ELb0EEENS1_19SingleTileSchedulerILb0ELb0ELb1ELi128EEEEEEEEEvNT_6ParamsE --------------------------
	.section	.nv.constant0._ZN7cutlass13device_kernelIN5flash19enable_sm80_to_sm89INS1_16FlashAttnFwdSm80INS1_25CollectiveMainloopFwdSm80ILi8ELi1ELb0EN4cute5tupleIJNS5_1CILi128EEENS7_ILi96EEENS7_ILi256EEEEEELi256ENS_6half_tEfNS_4arch4Sm80ELb0ELb0ELb1ELb0ELb1ELb0ELb1ELb0EEENS1_21CollectiveEpilogueFwdINS6_IJS8_SA_S9_EEENS6_IJNS7_ILi1EEESI_SI_EEESC_SE_Li256ELb0ELb1ELb0ELb0EEENS1_19SingleTileSchedulerILb0ELb0ELb1ELi128EEEEEEEEEvNT_6ParamsE,"a",@progbits
	.sectionflags	@""
	.align	4
.nv.constant0._ZN7cutlass13device_kernelIN5flash19enable_sm80_to_sm89INS1_16FlashAttnFwdSm80INS1_25CollectiveMainloopFwdSm80ILi8ELi1ELb0EN4cute5tupleIJNS5_1CILi128EEENS7_ILi96EEENS7_ILi256EEEEEELi256ENS_6half_tEfNS_4arch4Sm80ELb0ELb0ELb1ELb0ELb1ELb0ELb1ELb0EEENS1_21CollectiveEpilogueFwdINS6_IJS8_SA_S9_EEENS6_IJNS7_ILi1EEESI_SI_EEESC_SE_Li256ELb0ELb1ELb0ELb0EEENS1_19SingleTileSchedulerILb0ELb0ELb1ELi128EEEEEEEEEvNT_6ParamsE:
	.zero		1576


//--------------------- .nv.constant0._ZN7cutlass13device_kernelIN5flash19enable_sm80_to_sm89INS1_16FlashAttnFwdSm80INS1_25CollectiveMainloopFwdSm80ILi8ELi1ELb0EN4cute5tupleIJNS5_1CILi128EEENS7_ILi96EEENS7_ILi256EEEEEELi256ENS_6half_tEfNS_4arch4Sm80ELb0ELb0ELb1ELb1ELb1ELb0ELb1ELb0EEENS1_21CollectiveEpilogueFwdINS6_IJS8_SA_S9_EEENS6_IJNS7_ILi1EEESI_SI_EEESC_SE_Li256ELb1ELb1ELb0ELb0EEENS1_19SingleTileSchedulerILb1ELb0ELb1ELi128EEEEEEEEEvNT_6ParamsE --------------------------
	.section	.nv.constant0._ZN7cutlass13device_kernelIN5flash19enable_sm80_to_sm89INS1_16FlashAttnFwdSm80INS1_25CollectiveMainloopFwdSm80ILi8ELi1ELb0EN4cute5tupleIJNS5_1CILi128EEENS7_ILi96EEENS7_ILi256EEEEEELi256ENS_6half_tEfNS_4arch4Sm80ELb0ELb0ELb1ELb1ELb1ELb0ELb1ELb0EEENS1_21CollectiveEpilogueFwdINS6_IJS8_SA_S9_EEENS6_IJNS7_ILi1EEESI_SI_EEESC_SE_Li256ELb1ELb1ELb0ELb0EEENS1_19SingleTileSchedulerILb1ELb0ELb1ELi128EEEEEEEEEvNT_6ParamsE,"a",@progbits
	.sectionflags	@""
	.align	4
.nv.constant0._ZN7cutlass13device_kernelIN5flash19enable_sm80_to_sm89INS1_16FlashAttnFwdSm80INS1_25CollectiveMainloopFwdSm80ILi8ELi1ELb0EN4cute5tupleIJNS5_1CILi128EEENS7_ILi96EEENS7_ILi256EEEEEELi256ENS_6half_tEfNS_4arch4Sm80ELb0ELb0ELb1ELb1ELb1ELb0ELb1ELb0EEENS1_21CollectiveEpilogueFwdINS6_IJS8_SA_S9_EEENS6_IJNS7_ILi1EEESI_SI_EEESC_SE_Li256ELb1ELb1ELb0ELb0EEENS1_19SingleTileSchedulerILb1ELb0ELb1ELi128EEEEEEEEEvNT_6ParamsE:
	.zero		1576


//--------------------- .nv.constant0._ZN7cutlass13device_kernelIN5flash19enable_sm80_to_sm89INS1_16FlashAttnFwdSm80INS1_25CollectiveMainloopFwdSm80ILi8ELi1ELb0EN4cute5tupleIJNS5_1CILi128EEENS7_ILi48EEENS7_ILi256EEEEEELi256ENS_6half_tEfNS_4arch4Sm80ELb0ELb0ELb1ELb1ELb1ELb1ELb1ELb0EEENS1_21CollectiveEpilogueFwdINS6_IJS8_SA_S9_EEENS6_IJNS7_ILi1EEESI_SI_EEESC_SE_Li256ELb1ELb1ELb0ELb0EEENS1_19SingleTileSchedulerILb1ELb0ELb1ELi128EEEEEEEEEvNT_6ParamsE --------------------------
	.section	.nv.constant0._ZN7cutlass13device_kernelIN5flash19enable_sm80_to_sm89INS1_16FlashAttnFwdSm80INS1_25CollectiveMainloopFwdSm80ILi8ELi1ELb0EN4cute5tupleIJNS5_1CILi128EEENS7_ILi48EEENS7_ILi256EEEEEELi256ENS_6half_tEfNS_4arch4Sm80ELb0ELb0ELb1ELb1ELb1ELb1ELb1ELb0EEENS1_21CollectiveEpilogueFwdINS6_IJS8_SA_S9_EEENS6_IJNS7_ILi1EEESI_SI_EEESC_SE_Li256ELb1ELb1ELb0ELb0EEENS1_19SingleTileSchedulerILb1ELb0ELb1ELi128EEEEEEEEEvNT_6ParamsE,"a",@progbits
	.sectionflags	@""
	.align	4
.nv.constant0._ZN7cutlass13device_kernelIN5flash19enable_sm80_to_sm89INS1_16FlashAttnFwdSm80INS1_25CollectiveMainloopFwdSm80ILi8ELi1ELb0EN4cute5tupleIJNS5_1CILi128EEENS7_ILi48EEENS7_ILi256EEEEEELi256ENS_6half_tEfNS_4arch4Sm80ELb0ELb0ELb1ELb1ELb1ELb1ELb1ELb0EEENS1_21CollectiveEpilogueFwdINS6_IJS8_SA_S9_EEENS6_IJNS7_ILi1EEESI_SI_EEESC_SE_Li256ELb1ELb1ELb0ELb0EEENS1_19SingleTileSchedulerILb1ELb0ELb1ELi128EEEEEEEEEvNT_6ParamsE:
	.zero		1576


//--------------------- .nv.constant0._ZN7cutlass13device_kernelIN5flash19enable_sm80_to_sm89INS1_16FlashAttnFwdSm80INS1_25CollectiveMainloopFwdSm80ILi8ELi1ELb0EN4cute5tupleIJNS5_1CILi128EEENS7_ILi64EEENS7_ILi256EEEEEELi256ENS_6half_tEfNS_4arch4Sm80ELb0ELb1ELb1ELb0ELb1ELb0ELb1ELb0EEENS1_21CollectiveEpilogueFwdINS6_IJS8_SA_S9_EEENS6_IJNS7_ILi1EEESI_SI_EEESC_SE_Li256ELb0ELb1ELb0ELb0EEENS1_19SingleTileSchedulerILb0ELb0ELb1ELi128EEEEEEEEEvNT_6ParamsE --------------------------
	.section	.nv.constant0._ZN7cutlass13device_kernelIN5flash19enable_sm80_to_sm89INS1_16FlashAttnFwdSm80INS1_25CollectiveMainloopFwdSm80ILi8ELi1ELb0EN4cute5tupleIJNS5_1CILi128EEENS7_ILi64EEENS7_ILi256EEEEEELi256ENS_6half_tEfNS_4arch4Sm80ELb0ELb1ELb1ELb0ELb1ELb0ELb1ELb0EEENS1_21CollectiveEpilogueFwdINS6_IJS8_SA_S9_EEENS6_IJNS7_ILi1EEESI_SI_EEESC_SE_Li256ELb0ELb1ELb0ELb0EEENS1_19SingleTileSchedulerILb0ELb0ELb1ELi128EEEEEEEEEvNT_6ParamsE,"a",@progbits
	.sectionflags	@""
	.align	4
.nv.constant0._ZN7cutlass13device_kernelIN5flash19enable_sm80_to_sm89INS1_16FlashAttnFwdSm80INS1_25CollectiveMainloopFwdSm80ILi8ELi1ELb0EN4cute5tupleIJNS5_1CILi128EEENS7_ILi64EEENS7_ILi256EEEEEELi256ENS_6half_tEfNS_4arch4Sm80ELb0ELb1ELb1ELb0ELb1ELb0ELb1ELb0EEENS1_21CollectiveEpilogueFwdINS6_IJS8_SA_S9_EEENS6_IJNS7_ILi1EEESI_SI_EEESC_SE_Li256ELb0ELb1ELb0ELb0EEENS1_19SingleTileSchedulerILb0ELb0ELb1ELi128EEEEEEEEEvNT_6ParamsE:
	.zero		1576


//--------------------- .nv.constant0._ZN7cutlass13device_kernelIN5flash19enable_sm80_to_sm89INS1_16FlashAttnFwdSm80INS1_25CollectiveMainloopFwdSm80ILi8ELi1ELb0EN4cute5tupleIJNS5_1CILi128EEENS7_ILi64EEENS7_ILi256EEEEEELi256ENS_6half_tEfNS_4arch4Sm80ELb0ELb1ELb1ELb1ELb1ELb0ELb1ELb0EEENS1_21CollectiveEpilogueFwdINS6_IJS8_SA_S9_EEENS6_IJNS7_ILi1EEESI_SI_EEESC_SE_Li256ELb1ELb1ELb0ELb0EEENS1_19SingleTileSchedulerILb1ELb0ELb1ELi128EEEEEEEEEvNT_6ParamsE --------------------------
	.section	.nv.constant0._ZN7cutlass13device_kernelIN5flash19enable_sm80_to_sm89INS1_16FlashAttnFwdSm80INS1_25CollectiveMainloopFwdSm80ILi8ELi1ELb0EN4cute5tupleIJNS5_1CILi128EEENS7_ILi64EEENS7_ILi256EEEEEELi256ENS_6half_tEfNS_4arch4Sm80ELb0ELb1ELb1ELb1ELb1ELb0ELb1ELb0EEENS1_21CollectiveEpilogueFwdINS6_IJS8_SA_S9_EEENS6_IJNS7_ILi1EEESI_SI_EEESC_SE_Li256ELb1ELb1ELb0ELb0EEENS1_19SingleTileSchedulerILb1ELb0ELb1ELi128EEEEEEEEEvNT_6ParamsE,"a",@progbits
	.sectionflags	@""
	.align	4
.nv.constant0._ZN7cutlass13device_kernelIN5flash19enable_sm80_to_sm89INS1_16FlashAttnFwdSm80INS1_25CollectiveMainloopFwdSm80ILi8ELi1ELb0EN4cute5tupleIJNS5_1CILi128EEENS7_ILi64EEENS7_ILi256EEEEEELi256ENS_6half_tEfNS_4arch4Sm80ELb0ELb1ELb1ELb1ELb1ELb0ELb1ELb0EEENS1_21CollectiveEpilogueFwdINS6_IJS8_SA_S9_EEENS6_IJNS7_ILi1EEESI_SI_EEESC_SE_Li256ELb1ELb1ELb0ELb0EEENS1_19SingleTileSchedulerILb1ELb0ELb1ELi128EEEEEEEEEvNT_6ParamsE:
	.zero		1576


//--------------------- .nv.constant0._ZN7cutlass13device_kernelIN5flash19enable_sm80_to_sm89INS1_16FlashAttnFwdSm80INS1_25CollectiveMainloopFwdSm80ILi8ELi1ELb0EN4cute5tupleIJNS5_1CILi128EEENS7_ILi48EEENS7_ILi256EEEEEELi256ENS_6half_tEfNS_4arch4Sm80ELb0ELb1ELb1ELb1ELb1ELb1ELb1ELb0EEENS1_21CollectiveEpilogueFwdINS6_IJS8_SA_S9_EEENS6_IJNS7_ILi1EEESI_SI_EEESC_SE_Li256ELb1ELb1ELb0ELb0EEENS1_19SingleTileSchedulerILb1ELb0ELb1ELi128EEEEEEEEEvNT_6ParamsE --------------------------
	.section	.nv.constant0._ZN7cutlass13device_kernelIN5flash19enable_sm80_to_sm89INS1_16FlashAttnFwdSm80INS1_25CollectiveMainloopFwdSm80ILi8ELi1ELb0EN4cute5tupleIJNS5_1CILi128EEENS7_ILi48EEENS7_ILi256EEEEEELi256ENS_6half_tEfNS_4arch4Sm80ELb0ELb1ELb1ELb1ELb1ELb1ELb1ELb0EEENS1_21CollectiveEpilogueFwdINS6_IJS8_SA_S9_EEENS6_IJNS7_ILi1EEESI_SI_EEESC_SE_Li256ELb1ELb1ELb0ELb0EEENS1_19SingleTileSchedulerILb1ELb0ELb1ELi128EEEEEEEEEvNT_6ParamsE,"a",@progbits
	.sectionflags	@""
	.align	4
.nv.constant0._ZN7cutlass13device_kernelIN5flash19enable_sm80_to_sm89INS1_16FlashAttnFwdSm80INS1_25CollectiveMainloopFwdSm80ILi8ELi1ELb0EN4cute5tupleIJNS5_1CILi128EEENS7_ILi48EEENS7_ILi256EEEEEELi256ENS_6half_tEfNS_4arch4Sm80ELb0ELb1ELb1ELb1ELb1ELb1ELb1ELb0EEENS1_21CollectiveEpilogueFwdINS6_IJS8_SA_S9_EEENS6_IJNS7_ILi1EEESI_SI_EEESC_SE_Li256ELb1ELb1ELb0ELb0EEENS1_19SingleTileSchedulerILb1ELb0ELb1ELi128EEEEEEEEEvNT_6ParamsE:
	.zero		1576


//--------------------- .nv.constant0._ZN7cutlass13device_kernelIN5flash19enable_sm80_to_sm89INS1_16FlashAttnFwdSm80INS1_25CollectiveMainloopFwdSm80ILi8ELi1ELb0EN4cute5tupleIJNS5_1CILi128EEENS7_ILi96EEENS7_ILi256EEEEEELi256ENS_6half_tEfNS_4arch4Sm80ELb1ELb0ELb1ELb0ELb1ELb0ELb1ELb0EEENS1_21CollectiveEpilogueFwdINS6_IJS8_SA_S9_EEENS6_IJNS7_ILi1EEESI_SI_EEESC_SE_Li256ELb0ELb1ELb0ELb0EEENS1_30DynamicPersistentTileSchedulerILi256ELi256ELb0ELb1ELb0EEEEEEEEEvNT_6ParamsE --------------------------
	.section	.nv.constant0._ZN7cutlass13device_kernelIN5flash19enable_sm80_to_sm89INS1_16FlashAttnFwdSm80INS1_25CollectiveMainloopFwdSm80ILi8ELi1ELb0EN4cute5tupleIJNS5_1CILi128EEENS7_ILi96EEENS7_ILi256EEEEEELi256ENS_6half_tEfNS_4arch4Sm80ELb1ELb0ELb1ELb0ELb1ELb0ELb1ELb0EEENS1_21CollectiveEpilogueFwdINS6_IJS8_SA_S9_EEENS6_IJNS7_ILi1EEESI_SI_EEESC_SE_Li256ELb0ELb1ELb0ELb0EEENS1_30DynamicPersistentTileSchedulerILi256ELi256ELb0ELb1ELb0EEEEEEEEEvNT_6ParamsE,"a",@progbits
	.sectionflags	@""
	.align	4
.nv.constant0._ZN7cutlass13device_kernelIN5flash19enable_sm80_to_sm89INS1_16FlashAttnFwdSm80INS1_25CollectiveMainloopFwdSm80ILi8ELi1ELb0EN4cute5tupleIJNS5_1CILi128EEENS7_ILi96EEENS7_ILi256EEEEEELi256ENS_6half_tEfNS_4arch4Sm80ELb1ELb0ELb1ELb0ELb1ELb0ELb1ELb0EEENS1_21CollectiveEpilogueFwdINS6_IJS8_SA_S9_EEENS6_IJNS7_ILi1EEESI_SI_EEESC_SE_Li256ELb0ELb1ELb0ELb0EEENS1_30DynamicPersistentTileSchedulerILi256ELi256ELb0ELb1ELb0EEEEEEEEEvNT_6ParamsE:
	.zero		1592


//--------------------- .nv.constant0._ZN7cutlass13device_kernelIN5flash19enable_sm80_to_sm89INS1_16FlashAttnFwdSm80INS1_25CollectiveMainloopFwdSm80ILi8ELi1ELb0EN4cute5tupleIJNS5_1CILi128EEENS7_ILi96EEENS7_ILi256EEEEEELi256ENS_6half_tEfNS_4arch4Sm80ELb1ELb0ELb1ELb1ELb1ELb0ELb1ELb0EEENS1_21CollectiveEpilogueFwdINS6_IJS8_SA_S9_EEENS6_IJNS7_ILi1EEESI_SI_EEESC_SE_Li256ELb1ELb1ELb0ELb0EEENS1_19SingleTileSchedulerILb1ELb0ELb1ELi128EEEEEEEEEvNT_6ParamsE --------------------------
	.section	.nv.constant0._ZN7cutlass13device_kernelIN5flash19enable_sm80_to_sm89INS1_16FlashAttnFwdSm80INS1_25CollectiveMainloopFwdSm80ILi8ELi1ELb0EN4cute5tupleIJNS5_1CILi128EEENS7_ILi96EEENS7_ILi256EEEEEELi256ENS_6half_tEfNS_4arch4Sm80ELb1ELb0ELb1ELb1ELb1ELb0ELb1ELb0EEENS1_21CollectiveEpilogueFwdINS6_IJS8_SA_S9_EEENS6_IJNS7_ILi1EEESI_SI_EEESC_SE_Li256ELb1ELb1ELb0ELb0EEENS1_19SingleTileSchedulerILb1ELb0ELb1ELi128EEEEEEEEEvNT_6ParamsE,"a",@progbits
	.sectionflags	@""
	.align	4
.nv.constant0._ZN7cutlass13device_kernelIN5flash19enable_sm80_to_sm89INS1_16FlashAttnFwdSm80INS1_25CollectiveMainloopFwdSm80ILi8ELi1ELb0EN4cute5tupleIJNS5_1CILi128EEENS7_ILi96EEENS7_ILi256EEEEEELi256ENS_6half_tEfNS_4arch4Sm80ELb1ELb0ELb1ELb1ELb1ELb0ELb1ELb0EEENS1_21CollectiveEpilogueFwdINS6_IJS8_SA_S9_EEENS6_IJNS7_ILi1EEESI_SI_EEESC_SE_Li256ELb1ELb1ELb0ELb0EEENS1_19SingleTileSchedulerILb1ELb0ELb1ELi128EEEEEEEEEvNT_6ParamsE:
	.zero		1576


//--------------------- .nv.constant0._ZN7cutlass13device_kernelIN5flash19enable_sm80_to_sm89INS1_16FlashAttnFwdSm80INS1_25CollectiveMainloopFwdSm80ILi8ELi1ELb0EN4cute5tupleIJNS5_1CILi128EEENS7_ILi48EEENS7_ILi256EEEEEELi256ENS_6half_tEfNS_4arch4Sm80ELb1ELb0ELb1ELb1ELb1ELb1ELb1ELb0EEENS1_21CollectiveEpilogueFwdINS6_IJS8_SA_S9_EEENS6_IJNS7_ILi1EEESI_SI_EEESC_SE_Li256ELb1ELb1ELb0ELb0EEENS1_19SingleTileSchedulerILb1ELb0ELb1ELi128EEEEEEEEEvNT_6ParamsE --------------------------
	.section	.nv.constant0._ZN7cutlass13device_kernelIN5flash19enable_sm80_to_sm89INS1_16FlashAttnFwdSm80INS1_25CollectiveMainloopFwdSm80ILi8ELi1ELb0EN4cute5tupleIJNS5_1CILi128EEENS7_ILi48EEENS7_ILi256EEEEEELi256ENS_6half_tEfNS_4arch4Sm80ELb1ELb0ELb1ELb1ELb1ELb1ELb1ELb0EEENS1_21CollectiveEpilogueFwdINS6_IJS8_SA_S9_EEENS6_IJNS7_ILi1EEESI_SI_EEESC_SE_Li256ELb1ELb1ELb0ELb0EEENS1_19SingleTileSchedulerILb1ELb0ELb1ELi128EEEEEEEEEvNT_6ParamsE,"a",@progbits
	.sectionflags	@""
	.align	4
.nv.constant0._ZN7cutlass13device_kernelIN5flash19enable_sm80_to_sm89INS1_16FlashAttnFwdSm80INS1_25CollectiveMainloopFwdSm80ILi8ELi1ELb0EN4cute5tupleIJNS5_1CILi128EEENS7_ILi48EEENS7_ILi256EEEEEELi256ENS_6half_tEfNS_4arch4Sm80ELb1ELb0ELb1ELb1ELb1ELb1ELb1ELb0EEENS1_21CollectiveEpilogueFwdINS6_IJS8_SA_S9_EEENS6_IJNS7_ILi1EEESI_SI_EEESC_SE_Li256ELb1ELb1ELb0ELb0EEENS1_19SingleTileSchedulerILb1ELb0ELb1ELi128EEEEEEEEEvNT_6ParamsE:
	.zero		1576


//--------------------- SYMBOLS --------------------------

	.type		.nv.reservedSmem.offset0,@object
	.size		.nv.reservedSmem.offset0,0x4
